	.target	sm_80

	.elftype	@"ET_EXEC"


//--------------------- .note.nv.tkinfo           --------------------------
	.section	.note.nv.tkinfo,"",@"SHT_NOTE"
	.sectionflags	@"SHF_NOTE_NV_TKINFO"
	.tkinfo
        /*0018*/ 	.word	0x00000002
        /*0030*/ 	.string	""
        /*0030*/ 	.string	"ptxas"
        /*0030*/ 	.string	"Cuda compilation tools, release 13.0, V13.0.88"
        /*0030*/ 	.string	"Build cuda_13.0.r13.0/compiler.36424714_0"
        /*0030*/ 	.string	"-v  -suppress-debug-info  -lineinfo  -arch sm_80 "



//--------------------- .note.nv.cuinfo           --------------------------
	.section	.note.nv.cuinfo,"",@"SHT_NOTE"
	.sectionflags	@"SHF_NOTE_NV_CUINFO"
        /*0018*/ 	.short	0x0002
        /*001a*/ 	.short	0x0050
        /*001c*/ 	.short	0x0082
	.zero		2


//--------------------- .nv.info                  --------------------------
	.section	.nv.info,"",@"SHT_CUDA_INFO"
	.align	4


	//----- nvinfo : EIATTR_REGCOUNT
	.align		4
        /*0000*/ 	.byte	0x04, 0x2f
        /*0002*/ 	.short	(.L_1 - .L_0)
	.align		4
.L_0:
        /*0004*/ 	.word	index@(matmul_kernel)
        /*0008*/ 	.word	0x00000040


	//----- nvinfo : EIATTR_FRAME_SIZE
	.align		4
.L_1:
        /*000c*/ 	.byte	0x04, 0x11
        /*000e*/ 	.short	(.L_3 - .L_2)
	.align		4
.L_2:
        /*0010*/ 	.word	index@(matmul_kernel)
        /*0014*/ 	.word	0x00000000


	//----- nvinfo : EIATTR_MIN_STACK_SIZE
	.align		4
.L_3:
        /*0018*/ 	.byte	0x04, 0x12
        /*001a*/ 	.short	(.L_5 - .L_4)
	.align		4
.L_4:
        /*001c*/ 	.word	index@(matmul_kernel)
        /*0020*/ 	.word	0x00000000
.L_5:


//--------------------- .nv.info.matmul_kernel    --------------------------
	.section	.nv.info.matmul_kernel,"",@"SHT_CUDA_INFO"
	.sectionflags	@""
	.align	4


	//----- nvinfo : EIATTR_CUDA_API_VERSION
	.align		4
        /*0000*/ 	.byte	0x04, 0x37
        /*0002*/ 	.short	(.L_7 - .L_6)
.L_6:
        /*0004*/ 	.word	0x00000082


	//----- nvinfo : EIATTR_SW2861232_WAR
	.align		4
.L_7:
        /*0008*/ 	.byte	0x01, 0x35
	.zero		2


	//----- nvinfo : EIATTR_PARAM_CBANK
	.align		4
        /*000c*/ 	.byte	0x04, 0x0a
        /*000e*/ 	.short	(.L_9 - .L_8)
	.align		4
.L_8:
        /*0010*/ 	.word	index@(.nv.constant0.matmul_kernel)
        /*0014*/ 	.short	0x0160
        /*0016*/ 	.short	0x0050


	//----- nvinfo : EIATTR_CBANK_PARAM_SIZE
	.align		4
.L_9:
        /*0018*/ 	.byte	0x03, 0x19
        /*001a*/ 	.short	0x0050


	//----- nvinfo : EIATTR_KPARAM_INFO
	.align		4
        /*001c*/ 	.byte	0x04, 0x17
        /*001e*/ 	.short	(.L_11 - .L_10)
.L_10:
        /*0020*/ 	.word	0x00000000
        /*0024*/ 	.short	0x000d
        /*0026*/ 	.short	0x0048
        /*0028*/ 	.byte	0x00, 0xf4, 0x21, 0x00


	//----- nvinfo : EIATTR_KPARAM_INFO
	.align		4
.L_11:
        /*002c*/ 	.byte	0x04, 0x17
        /*002e*/ 	.short	(.L_13 - .L_12)
.L_12:
        /*0030*/ 	.word	0x00000000
        /*0034*/ 	.short	0x000c
        /*0036*/ 	.short	0x0040
        /*0038*/ 	.byte	0x00, 0xf4, 0x21, 0x00


	//----- nvinfo : EIATTR_KPARAM_INFO
	.align		4
.L_13:
        /*003c*/ 	.byte	0x04, 0x17
        /*003e*/ 	.short	(.L_15 - .L_14)
.L_14:
        /*0040*/ 	.word	0x00000000
        /*0044*/ 	.short	0x000b
        /*0046*/ 	.short	0x0038
        /*0048*/ 	.byte	0x00, 0xf0, 0x11, 0x00


	//----- nvinfo : EIATTR_KPARAM_INFO
	.align		4
.L_15:
        /*004c*/ 	.byte	0x04, 0x17
        /*004e*/ 	.short	(.L_17 - .L_16)
.L_16:
        /*0050*/ 	.word	0x00000000
        /*0054*/ 	.short	0x000a
        /*0056*/ 	.short	0x0034
        /*0058*/ 	.byte	0x00, 0xf0, 0x11, 0x00


	//----- nvinfo : EIATTR_KPARAM_INFO
	.align		4
.L_17:
        /*005c*/ 	.byte	0x04, 0x17
        /*005e*/ 	.short	(.L_19 - .L_18)
.L_18:
        /*0060*/ 	.word	0x00000000
        /*0064*/ 	.short	0x0009
        /*0066*/ 	.short	0x0030
        /*0068*/ 	.byte	0x00, 0xf0, 0x11, 0x00


	//----- nvinfo : EIATTR_KPARAM_INFO
	.align		4
.L_19:
        /*006c*/ 	.byte	0x04, 0x17
        /*006e*/ 	.short	(.L_21 - .L_20)
.L_20:
        /*0070*/ 	.word	0x00000000
        /*0074*/ 	.short	0x0008
        /*0076*/ 	.short	0x002c
        /*0078*/ 	.byte	0x00, 0xf0, 0x11, 0x00


	//----- nvinfo : EIATTR_KPARAM_INFO
	.align		4
.L_21:
        /*007c*/ 	.byte	0x04, 0x17
        /*007e*/ 	.short	(.L_23 - .L_22)
.L_22:
        /*0080*/ 	.word	0x00000000
        /*0084*/ 	.short	0x0007
        /*0086*/ 	.short	0x0028
        /*0088*/ 	.byte	0x00, 0xf0, 0x11, 0x00


	//----- nvinfo : EIATTR_KPARAM_INFO
	.align		4
.L_23:
        /*008c*/ 	.byte	0x04, 0x17
        /*008e*/ 	.short	(.L_25 - .L_24)
.L_24:
        /*0090*/ 	.word	0x00000000
        /*0094*/ 	.short	0x0006
        /*0096*/ 	.short	0x0024
        /*0098*/ 	.byte	0x00, 0xf0, 0x11, 0x00


	//----- nvinfo : EIATTR_KPARAM_INFO
	.align		4
.L_25:
        /*009c*/ 	.byte	0x04, 0x17
        /*009e*/ 	.short	(.L_27 - .L_26)
.L_26:
        /*00a0*/ 	.word	0x00000000
        /*00a4*/ 	.short	0x0005
        /*00a6*/ 	.short	0x0020
        /*00a8*/ 	.byte	0x00, 0xf0, 0x11, 0x00


	//----- nvinfo : EIATTR_KPARAM_INFO
	.align		4
.L_27:
        /*00ac*/ 	.byte	0x04, 0x17
        /*00ae*/ 	.short	(.L_29 - .L_28)
.L_28:
        /*00b0*/ 	.word	0x00000000
        /*00b4*/ 	.short	0x0004
        /*00b6*/ 	.short	0x001c
        /*00b8*/ 	.byte	0x00, 0xf0, 0x11, 0x00


	//----- nvinfo : EIATTR_KPARAM_INFO
	.align		4
.L_29:
        /*00bc*/ 	.byte	0x04, 0x17
        /*00be*/ 	.short	(.L_31 - .L_30)
.L_30:
        /*00c0*/ 	.word	0x00000000
        /*00c4*/ 	.short	0x0003
        /*00c6*/ 	.short	0x0018
        /*00c8*/ 	.byte	0x00, 0xf0, 0x11, 0x00


	//----- nvinfo : EIATTR_KPARAM_INFO
	.align		4
.L_31:
        /*00cc*/ 	.byte	0x04, 0x17
        /*00ce*/ 	.short	(.L_33 - .L_32)
.L_32:
        /*00d0*/ 	.word	0x00000000
        /*00d4*/ 	.short	0x0002
        /*00d6*/ 	.short	0x0010
        /*00d8*/ 	.byte	0x00, 0xf4, 0x21, 0x00


	//----- nvinfo : EIATTR_KPARAM_INFO
	.align		4
.L_33:
        /*00dc*/ 	.byte	0x04, 0x17
        /*00de*/ 	.short	(.L_35 - .L_34)
.L_34:
        /*00e0*/ 	.word	0x00000000
        /*00e4*/ 	.short	0x0001
        /*00e6*/ 	.short	0x0008
        /*00e8*/ 	.byte	0x00, 0xf4, 0x21, 0x00


	//----- nvinfo : EIATTR_KPARAM_INFO
	.align		4
.L_35:
        /*00ec*/ 	.byte	0x04, 0x17
        /*00ee*/ 	.short	(.L_37 - .L_36)
.L_36:
        /*00f0*/ 	.word	0x00000000
        /*00f4*/ 	.short	0x0000
        /*00f6*/ 	.short	0x0000
        /*00f8*/ 	.byte	0x00, 0xf4, 0x21, 0x00


	//----- nvinfo : EIATTR_MAXREG_COUNT
	.align		4
.L_37:
        /*00fc*/ 	.byte	0x03, 0x1b
        /*00fe*/ 	.short	0x0080


	//----- nvinfo : EIATTR_NUM_BARRIERS
	.align		4
        /*0100*/ 	.byte	0x02, 0x4c
        /*0102*/ 	.byte	0x01
	.zero		1


	//----- nvinfo : EIATTR_MERCURY_ISA_VERSION
	.align		4
        /*0104*/ 	.byte	0x03, 0x5f
        /*0106*/ 	.short	0x0000


	//----- nvinfo : EIATTR_EXIT_INSTR_OFFSETS
	.align		4
        /*0108*/ 	.byte	0x04, 0x1c
        /*010a*/ 	.short	(.L_39 - .L_38)


	//   ....[0]....
.L_38:
        /*010c*/ 	.word	0x00001df0


	//   ....[1]....
        /*0110*/ 	.word	0x00001e20


	//----- nvinfo : EIATTR_REQNTID
	.align		4
.L_39:
        /*0114*/ 	.byte	0x04, 0x10
        /*0116*/ 	.short	(.L_41 - .L_40)
.L_40:
        /*0118*/ 	.word	0x00000200
        /*011c*/ 	.word	0x00000001
        /*0120*/ 	.word	0x00000001
.L_41:


//--------------------- .nv.callgraph             --------------------------
	.section	.nv.callgraph,"",@"SHT_CUDA_CALLGRAPH"
	.align	4
	.sectionentsize	8
	.align		4
        /*0000*/ 	.word	0x00000000
	.align		4
        /*0004*/ 	.word	0xffffffff
	.align		4
        /*0008*/ 	.word	0x00000000
	.align		4
        /*000c*/ 	.word	0xfffffffe
	.align		4
        /*0010*/ 	.word	0x00000000
	.align		4
        /*0014*/ 	.word	0xfffffffd
	.align		4
        /*0018*/ 	.word	0x00000000
	.align		4
        /*001c*/ 	.word	0xfffffffc


//--------------------- .nv.rel.action            --------------------------
	.section	.nv.rel.action,"",@"SHT_CUDA_RELOCINFO"
	.align	8
	.sectionentsize	8
        /*0000*/ 	.byte	0x73, 0x00, 0x00, 0x00, 0x00, 0x00, 0x00, 0x00, 0x00, 0x00, 0x00, 0x11, 0x25, 0x00, 0x05, 0x36


//--------------------- .nv.constant0.matmul_kernel --------------------------
	.section	.nv.constant0.matmul_kernel,"a",@progbits
	.sectionflags	@""
	.align	4
.nv.constant0.matmul_kernel:
	.zero		432


//--------------------- .text.matmul_kernel       --------------------------
	.section	.text.matmul_kernel,"ax",@progbits
	.sectioninfo	@"SHI_REGISTERS=64"
	.align	128
        .global         matmul_kernel
        .type           matmul_kernel,@function
        .size           matmul_kernel,(.L_x_4 - matmul_kernel)
        .other          matmul_kernel,@"STO_CUDA_ENTRY STV_DEFAULT"
matmul_kernel:
.text.matmul_kernel:
[----:B------:R-:W-:Y:S02]  /*0000*/  IMAD.MOV.U32 R1, RZ, RZ, c[0x0][0x28] ;  /* 0x00000a00ff017624 */ /* 0x000fe400078e00ff */
[----:B------:R-:W-:Y:S01]  /*0010*/  IMAD.MOV.U32 R0, RZ, RZ, c[0x0][0x17c] ;  /* 0x00005f00ff007624 */ /* 0x000fe200078e00ff */
[----:B------:R-:W0:Y:S01]  /*0020*/  S2R R5, SR_CTAID.X ;  /* 0x0000000000057919 */ /* 0x000e220000002500 */
[----:B------:R-:W-:Y:S02]  /*0030*/  ULDC UR4, c[0x0][0x180] ;  /* 0x0000600000047ab9 */ /* 0x000fe40000000800 */
[----:B------:R-:W-:Y:S01]  /*0040*/  ULDC.64 UR6, c[0x0][0x118] ;  /* 0x0000460000067ab9 */ /* 0x000fe20000000a00 */
[----:B------:R-:W-:Y:S01]  /*0050*/  IADD3 R0, R0, 0x3f, RZ ;  /* 0x0000003f00007810 */ /* 0x000fe20007ffe0ff */
[----:B------:R-:W1:Y:S03]  /*0060*/  S2R R20, SR_TID.X ;  /* 0x0000000000147919 */ /* 0x000e660000002100 */
[----:B------:R-:W-:-:S04]  /*0070*/  SHF.R.S32.HI R3, RZ, 0x1f, R0 ;  /* 0x0000001fff037819 */ /* 0x000fc80000011400 */
[----:B------:R-:W-:-:S04]  /*0080*/  LEA.HI R3, R3, R0, RZ, 0x6 ;  /* 0x0000000003037211 */ /* 0x000fc800078f30ff */
[----:B------:R-:W-:-:S05]  /*0090*/  SHF.R.S32.HI R3, RZ, 0x6, R3 ;  /* 0x00000006ff037819 */ /* 0x000fca0000011403 */
[----:B------:R-:W-:Y:S01]  /*00a0*/  IMAD.SHL.U32 R4, R3, 0x8, RZ ;  /* 0x0000000803047824 */ /* 0x000fe200078e00ff */
[----:B0-----:R-:W-:-:S04]  /*00b0*/  IABS R8, R5 ;  /* 0x0000000500087213 */ /* 0x001fc80000000000 */
[-C--:B------:R-:W-:Y:S02]  /*00c0*/  IABS R7, R4.reuse ;  /* 0x0000000400077213 */ /* 0x080fe40000000000 */
[----:B------:R-:W-:Y:S02]  /*00d0*/  IABS R10, R4 ;  /* 0x00000004000a7213 */ /* 0x000fe40000000000 */
[----:B------:R-:W0:Y:S01]  /*00e0*/  I2F.RP R0, R7 ;  /* 0x0000000700007306 */ /* 0x000e220000209400 */
[----:B-1----:R-:W-:-:S04]  /*00f0*/  SHF.R.U32.HI R35, RZ, 0x7, R20 ;  /* 0x00000007ff237819 */ /* 0x002fc80000011614 */
[----:B------:R-:W-:-:S04]  /*0100*/  SGXT.U32 R35, R35, 0x2 ;  /* 0x000000022323781a */ /* 0x000fc80000000000 */
[C---:B------:R-:W-:Y:S02]  /*0110*/  LOP3.LUT R53, R35.reuse, 0x4, RZ, 0xfc, !PT ;  /* 0x0000000423357812 */ /* 0x040fe400078efcff */
[C---:B------:R-:W-:Y:S02]  /*0120*/  LOP3.LUT R52, R35.reuse, 0x8, RZ, 0xfc, !PT ;  /* 0x0000000823347812 */ /* 0x040fe400078efcff */
[C---:B------:R-:W-:Y:S02]  /*0130*/  LOP3.LUT R51, R35.reuse, 0xc, RZ, 0xfc, !PT ;  /* 0x0000000c23337812 */ /* 0x040fe400078efcff */
[C---:B------:R-:W-:Y:S01]  /*0140*/  LOP3.LUT R50, R35.reuse, 0x10, RZ, 0xfc, !PT ;  /* 0x0000001023327812 */ /* 0x040fe200078efcff */
[----:B0-----:R-:W0:Y:S01]  /*0150*/  MUFU.RCP R0, R0 ;  /* 0x0000000000007308 */ /* 0x001e220000001000 */
[C---:B------:R-:W-:Y:S02]  /*0160*/  LOP3.LUT R49, R35.reuse, 0x14, RZ, 0xfc, !PT ;  /* 0x0000001423317812 */ /* 0x040fe400078efcff */
[----:B------:R-:W-:-:S02]  /*0170*/  LOP3.LUT R48, R35, 0x18, RZ, 0xfc, !PT ;  /* 0x0000001823307812 */ /* 0x000fc400078efcff */
[----:B------:R-:W-:Y:S02]  /*0180*/  LOP3.LUT R47, R35, 0x1c, RZ, 0xfc, !PT ;  /* 0x0000001c232f7812 */ /* 0x000fe400078efcff */
[----:B0-----:R-:W-:Y:S01]  /*0190*/  IADD3 R2, R0, 0xffffffe, RZ ;  /* 0x0ffffffe00027810 */ /* 0x001fe20007ffe0ff */
[----:B------:R-:W-:-:S03]  /*01a0*/  IMAD.MOV R0, RZ, RZ, -R10 ;  /* 0x000000ffff007224 */ /* 0x000fc600078e0a0a */
[----:B------:R0:W1:Y:S02]  /*01b0*/  F2I.FTZ.U32.TRUNC.NTZ R3, R2 ;  /* 0x0000000200037305 */ /* 0x000064000021f000 */
[----:B0-----:R-:W-:Y:S02]  /*01c0*/  IMAD.MOV.U32 R2, RZ, RZ, RZ ;  /* 0x000000ffff027224 */ /* 0x001fe400078e00ff */
[----:B-1----:R-:W-:-:S04]  /*01d0*/  IMAD.MOV R6, RZ, RZ, -R3 ;  /* 0x000000ffff067224 */ /* 0x002fc800078e0a03 */
[----:B------:R-:W-:Y:S02]  /*01e0*/  IMAD R9, R6, R7, RZ ;  /* 0x0000000706097224 */ /* 0x000fe400078e02ff */
[----:B------:R-:W-:Y:S02]  /*01f0*/  IMAD.MOV.U32 R6, RZ, RZ, R8 ;  /* 0x000000ffff067224 */ /* 0x000fe400078e0008 */
[----:B------:R-:W-:-:S06]  /*0200*/  IMAD.HI.U32 R3, R3, R9, R2 ;  /* 0x0000000903037227 */ /* 0x000fcc00078e0002 */
[----:B------:R-:W-:-:S04]  /*0210*/  IMAD.HI.U32 R3, R3, R6, RZ ;  /* 0x0000000603037227 */ /* 0x000fc800078e00ff */
[----:B------:R-:W-:-:S05]  /*0220*/  IMAD R0, R3, R0, R6 ;  /* 0x0000000003007224 */ /* 0x000fca00078e0206 */
[----:B------:R-:W-:-:S13]  /*0230*/  ISETP.GT.U32.AND P1, PT, R7, R0, PT ;  /* 0x000000000700720c */ /* 0x000fda0003f24070 */
[----:B------:R-:W-:Y:S01]  /*0240*/  @!P1 IMAD.IADD R0, R0, 0x1, -R7 ;  /* 0x0000000100009824 */ /* 0x000fe200078e0a07 */
[----:B------:R-:W-:Y:S02]  /*0250*/  @!P1 IADD3 R3, R3, 0x1, RZ ;  /* 0x0000000103039810 */ /* 0x000fe40007ffe0ff */
[----:B------:R-:W-:Y:S02]  /*0260*/  ISETP.NE.AND P1, PT, R4, RZ, PT ;  /* 0x000000ff0400720c */ /* 0x000fe40003f25270 */
[----:B------:R-:W-:Y:S02]  /*0270*/  ISETP.GE.U32.AND P0, PT, R0, R7, PT ;  /* 0x000000070000720c */ /* 0x000fe40003f06070 */
[----:B------:R-:W-:-:S04]  /*0280*/  LOP3.LUT R0, R5, R4, RZ, 0x3c, !PT ;  /* 0x0000000405007212 */ /* 0x000fc800078e3cff */
[----:B------:R-:W-:Y:S01]  /*0290*/  ISETP.GE.AND P2, PT, R0, RZ, PT ;  /* 0x000000ff0000720c */ /* 0x000fe20003f46270 */
[----:B------:R-:W-:-:S05]  /*02a0*/  IMAD.MOV.U32 R0, RZ, RZ, c[0x0][0x178] ;  /* 0x00005e00ff007624 */ /* 0x000fca00078e00ff */
[----:B------:R-:W-:Y:S02]  /*02b0*/  IADD3 R0, R0, 0x7f, RZ ;  /* 0x0000007f00007810 */ /* 0x000fe40007ffe0ff */
[----:B------:R-:W-:-:S05]  /*02c0*/  @P0 IADD3 R3, R3, 0x1, RZ ;  /* 0x0000000103030810 */ /* 0x000fca0007ffe0ff */
[----:B------:R-:W-:Y:S01]  /*02d0*/  IMAD.MOV.U32 R2, RZ, RZ, R3 ;  /* 0x000000ffff027224 */ /* 0x000fe200078e0003 */
[----:B------:R-:W-:-:S03]  /*02e0*/  SHF.R.S32.HI R3, RZ, 0x1f, R0 ;  /* 0x0000001fff037819 */ /* 0x000fc60000011400 */
[----:B------:R-:W-:Y:S01]  /*02f0*/  @!P2 IMAD.MOV R2, RZ, RZ, -R2 ;  /* 0x000000ffff02a224 */ /* 0x000fe200078e0a02 */
[----:B------:R-:W-:Y:S02]  /*0300*/  @!P1 LOP3.LUT R2, RZ, R4, RZ, 0x33, !PT ;  /* 0x00000004ff029212 */ /* 0x000fe400078e33ff */
[----:B------:R-:W-:-:S03]  /*0310*/  LEA.HI R3, R3, R0, RZ, 0x7 ;  /* 0x0000000003037211 */ /* 0x000fc600078f38ff */
[----:B------:R-:W-:Y:S02]  /*0320*/  IMAD.SHL.U32 R6, R2, 0x8, RZ ;  /* 0x0000000802067824 */ /* 0x000fe400078e00ff */
[----:B------:R-:W-:-:S03]  /*0330*/  IMAD.MOV R2, RZ, RZ, -R2 ;  /* 0x000000ffff027224 */ /* 0x000fc600078e0a02 */
[----:B------:R-:W-:Y:S01]  /*0340*/  LEA.HI.SX32 R3, R3, -R6, 0x19 ;  /* 0x8000000603037211 */ /* 0x000fe200078fcaff */
[----:B------:R-:W-:-:S03]  /*0350*/  IMAD R4, R4, R2, R5 ;  /* 0x0000000204047224 */ /* 0x000fc600078e0205 */
[----:B------:R-:W-:Y:S02]  /*0360*/  IMNMX R11, R3, 0x8, PT ;  /* 0x00000008030b7817 */ /* 0x000fe40003800200 */
[----:B------:R-:W-:Y:S02]  /*0370*/  IABS R9, R4 ;  /* 0x0000000400097213 */ /* 0x000fe40000000000 */
[----:B------:R-:W-:-:S04]  /*0380*/  IABS R7, R11 ;  /* 0x0000000b00077213 */ /* 0x000fc80000000000 */
[----:B------:R-:W0:Y:S08]  /*0390*/  I2F.RP R0, R7 ;  /* 0x0000000700007306 */ /* 0x000e300000209400 */
[----:B0-----:R-:W0:Y:S02]  /*03a0*/  MUFU.RCP R0, R0 ;  /* 0x0000000000007308 */ /* 0x001e240000001000 */
[----:B0-----:R-:W-:-:S06]  /*03b0*/  IADD3 R3, R0, 0xffffffe, RZ ;  /* 0x0ffffffe00037810 */ /* 0x001fcc0007ffe0ff */
[----:B------:R-:W0:Y:S02]  /*03c0*/  F2I.FTZ.U32.TRUNC.NTZ R3, R3 ;  /* 0x0000000300037305 */ /* 0x000e24000021f000 */
[----:B0-----:R-:W-:-:S04]  /*03d0*/  IMAD.MOV R8, RZ, RZ, -R3 ;  /* 0x000000ffff087224 */ /* 0x001fc800078e0a03 */
[----:B------:R-:W-:Y:S01]  /*03e0*/  IMAD.MOV.U32 R2, RZ, RZ, R8 ;  /* 0x000000ffff027224 */ /* 0x000fe200078e0008 */
[----:B------:R-:W-:-:S03]  /*03f0*/  IABS R8, R11 ;  /* 0x0000000b00087213 */ /* 0x000fc60000000000 */
[----:B------:R-:W-:Y:S02]  /*0400*/  IMAD R5, R2, R7, RZ ;  /* 0x0000000702057224 */ /* 0x000fe400078e02ff */
[----:B------:R-:W-:Y:S02]  /*0410*/  IMAD.MOV.U32 R2, RZ, RZ, RZ ;  /* 0x000000ffff027224 */ /* 0x000fe400078e00ff */
[----:B------:R-:W-:Y:S02]  /*0420*/  IMAD.MOV R0, RZ, RZ, -R8 ;  /* 0x000000ffff007224 */ /* 0x000fe400078e0a08 */
[----:B------:R-:W-:Y:S01]  /*0430*/  IMAD.HI.U32 R2, R3, R5, R2 ;  /* 0x0000000503027227 */ /* 0x000fe200078e0002 */
[----:B------:R-:W-:-:S03]  /*0440*/  LOP3.LUT R3, R20, 0x7f, RZ, 0xc0, !PT ;  /* 0x0000007f14037812 */ /* 0x000fc600078ec0ff */
[----:B------:R-:W-:Y:S02]  /*0450*/  IMAD.MOV.U32 R5, RZ, RZ, c[0x0][0x180] ;  /* 0x00006000ff057624 */ /* 0x000fe400078e00ff */
[----:B------:R-:W-:-:S03]  /*0460*/  IMAD.HI.U32 R2, R2, R9, RZ ;  /* 0x0000000902027227 */ /* 0x000fc600078e00ff */
[----:B------:R-:W-:Y:S01]  /*0470*/  IADD3 R5, R5, 0x1f, RZ ;  /* 0x0000001f05057810 */ /* 0x000fe20007ffe0ff */
[----:B------:R-:W-:-:S05]  /*0480*/  IMAD R0, R2, R0, R9 ;  /* 0x0000000002007224 */ /* 0x000fca00078e0209 */
[----:B------:R-:W-:-:S13]  /*0490*/  ISETP.GT.U32.AND P1, PT, R7, R0, PT ;  /* 0x000000000700720c */ /* 0x000fda0003f24070 */
[----:B------:R-:W-:Y:S01]  /*04a0*/  @!P1 IMAD.IADD R0, R0, 0x1, -R7 ;  /* 0x0000000100009824 */ /* 0x000fe200078e0a07 */
[----:B------:R-:W-:Y:S02]  /*04b0*/  @!P1 IADD3 R2, R2, 0x1, RZ ;  /* 0x0000000102029810 */ /* 0x000fe40007ffe0ff */
[----:B------:R-:W-:Y:S02]  /*04c0*/  ISETP.NE.AND P1, PT, R11, RZ, PT ;  /* 0x000000ff0b00720c */ /* 0x000fe40003f25270 */
[----:B------:R-:W-:Y:S02]  /*04d0*/  ISETP.GE.U32.AND P0, PT, R0, R7, PT ;  /* 0x000000070000720c */ /* 0x000fe40003f06070 */
[----:B------:R-:W-:-:S04]  /*04e0*/  LOP3.LUT R0, R4, R11, RZ, 0x3c, !PT ;  /* 0x0000000b04007212 */ /* 0x000fc800078e3cff */
[----:B------:R-:W-:-:S07]  /*04f0*/  ISETP.GE.AND P2, PT, R0, RZ, PT ;  /* 0x000000ff0000720c */ /* 0x000fce0003f46270 */
[----:B------:R-:W-:Y:S02]  /*0500*/  @P0 IADD3 R2, R2, 0x1, RZ ;  /* 0x0000000102020810 */ /* 0x000fe40007ffe0ff */
[----:B------:R-:W-:-:S04]  /*0510*/  ISETP.GT.AND P0, PT, R5, 0x1f, PT ;  /* 0x0000001f0500780c */ /* 0x000fc80003f04270 */
[----:B------:R-:W-:Y:S01]  /*0520*/  @!P2 IMAD.MOV R2, RZ, RZ, -R2 ;  /* 0x000000ffff02a224 */ /* 0x000fe200078e0a02 */
[----:B------:R-:W-:-:S05]  /*0530*/  @!P1 LOP3.LUT R2, RZ, R11, RZ, 0x33, !PT ;  /* 0x0000000bff029212 */ /* 0x000fca00078e33ff */
[----:B------:R-:W-:Y:S02]  /*0540*/  IMAD.MOV R0, RZ, RZ, -R2 ;  /* 0x000000ffff007224 */ /* 0x000fe400078e0a02 */
[----:B------:R-:W-:Y:S02]  /*0550*/  IMAD.SHL.U32 R40, R2, 0x40, RZ ;  /* 0x0000004002287824 */ /* 0x000fe400078e00ff */
[----:B------:R-:W-:-:S04]  /*0560*/  IMAD R0, R11, R0, R4 ;  /* 0x000000000b007224 */ /* 0x000fc800078e0204 */
[----:B------:R-:W-:-:S04]  /*0570*/  IMAD.IADD R0, R6, 0x1, R0 ;  /* 0x0000000106007824 */ /* 0x000fc800078e0200 */
[----:B------:R-:W-:Y:S01]  /*0580*/  IMAD R46, R0, 0x80, R3 ;  /* 0x00000080002e7824 */ /* 0x000fe200078e0203 */
[----:B------:R-:W-:Y:S05]  /*0590*/  @P0 BRA `(.L_x_0) ;  /* 0x0000008000000947 */ /* 0x000fea0003800000 */
[C---:B------:R-:W-:Y:S01]  /*05a0*/  IMAD.SHL.U32 R45, R20.reuse, 0x2, RZ ;  /* 0x00000002142d7824 */ /* 0x040fe200078e00ff */
[----:B------:R-:W-:Y:S01]  /*05b0*/  SHF.R.U32.HI R55, RZ, 0x2, R20 ;  /* 0x00000002ff377819 */ /* 0x000fe20000011614 */
[----:B------:R-:W-:Y:S01]  /*05c0*/  IMAD.SHL.U32 R54, R20, 0x8, RZ ;  /* 0x0000000814367824 */ /* 0x000fe200078e00ff */
[----:B------:R-:W-:Y:S01]  /*05d0*/  CS2R R24, SRZ ;  /* 0x0000000000187805 */ /* 0x000fe2000001ff00 */
[----:B------:R-:W-:Y:S01]  /*05e0*/  CS2R R16, SRZ ;  /* 0x0000000000107805 */ /* 0x000fe2000001ff00 */
[----:B------:R-:W-:Y:S01]  /*05f0*/  CS2R R26, SRZ ;  /* 0x00000000001a7805 */ /* 0x000fe2000001ff00 */
[----:B------:R-:W-:Y:S01]  /*0600*/  CS2R R18, SRZ ;  /* 0x0000000000127805 */ /* 0x000fe2000001ff00 */
[----:B------:R-:W-:Y:S05]  /*0610*/  BRA `(.L_x_1) ;  /* 0x00000eb000007947 */ /* 0x000fea0003800000 */
.L_x_0:
[----:B------:R-:W-:Y:S01]  /*0620*/  IABS R6, c[0x0][0x17c] ;  /* 0x00005f0000067a13 */ /* 0x000fe20000000000 */
[C---:B------:R-:W-:Y:S01]  /*0630*/  IMAD.SHL.U32 R45, R20.reuse, 0x2, RZ ;  /* 0x00000002142d7824 */ /* 0x040fe200078e00ff */
[----:B------:R-:W-:Y:S01]  /*0640*/  IABS R4, c[0x0][0x178] ;  /* 0x00005e0000047a13 */ /* 0x000fe20000000000 */
[----:B------:R-:W-:Y:S01]  /*0650*/  IMAD.SHL.U32 R54, R20, 0x8, RZ ;  /* 0x0000000814367824 */ /* 0x000fe200078e00ff */
[----:B------:R-:W0:Y:S01]  /*0660*/  I2F.RP R7, R6 ;  /* 0x0000000600077306 */ /* 0x000e220000209400 */
[--C-:B------:R-:W-:Y:S01]  /*0670*/  SHF.R.U32.HI R2, RZ, 0x5, R20.reuse ;  /* 0x00000005ff027819 */ /* 0x100fe20000011614 */
[----:B------:R-:W-:Y:S01]  /*0680*/  IMAD R61, R48, c[0x0][0x188], RZ ;  /* 0x00006200303d7a24 */ /* 0x000fe200078e02ff */
[----:B------:R-:W-:Y:S01]  /*0690*/  SHF.R.S32.HI R0, RZ, 0x1f, R5 ;  /* 0x0000001fff007819 */ /* 0x000fe20000011405 */
[----:B------:R-:W-:Y:S01]  /*06a0*/  IMAD R60, R49, c[0x0][0x188], RZ ;  /* 0x00006200313c7a24 */ /* 0x000fe200078e02ff */
[----:B------:R-:W-:Y:S01]  /*06b0*/  LEA.HI R12, R20, R40, RZ, 0x1b ;  /* 0x00000028140c7211 */ /* 0x000fe200078fd8ff */
[----:B------:R-:W-:Y:S01]  /*06c0*/  IMAD R59, R50, c[0x0][0x188], RZ ;  /* 0x00006200323b7a24 */ /* 0x000fe200078e02ff */
[----:B------:R-:W-:Y:S01]  /*06d0*/  LEA.HI R5, R0, R5, RZ, 0x5 ;  /* 0x0000000500057211 */ /* 0x000fe200078f28ff */
[----:B------:R-:W1:Y:S01]  /*06e0*/  I2F.RP R10, R4 ;  /* 0x00000004000a7306 */ /* 0x000e620000209400 */
[----:B------:R-:W-:Y:S01]  /*06f0*/  IABS R14, R46 ;  /* 0x0000002e000e7213 */ /* 0x000fe20000000000 */
[----:B------:R-:W-:Y:S01]  /*0700*/  IMAD R58, R51, c[0x0][0x188], RZ ;  /* 0x00006200333a7a24 */ /* 0x000fe200078e02ff */
[----:B------:R-:W-:Y:S01]  /*0710*/  LOP3.LUT R32, R20, 0x1f, RZ, 0xc0, !PT ;  /* 0x0000001f14207812 */ /* 0x000fe200078ec0ff */
[----:B------:R-:W-:Y:S01]  /*0720*/  IMAD R57, R52, c[0x0][0x188], RZ ;  /* 0x0000620034397a24 */ /* 0x000fe200078e02ff */
[----:B------:R-:W-:Y:S01]  /*0730*/  LOP3.LUT R34, R54, 0x30, R45, 0x48, !PT ;  /* 0x0000003036227812 */ /* 0x000fe200078e482d */
[----:B------:R-:W-:Y:S01]  /*0740*/  IMAD R56, R53, c[0x0][0x188], RZ ;  /* 0x0000620035387a24 */ /* 0x000fe200078e02ff */
[----:B------:R-:W-:Y:S01]  /*0750*/  SHF.R.U32.HI R55, RZ, 0x2, R20 ;  /* 0x00000002ff377819 */ /* 0x000fe20000011614 */
[----:B0-----:R-:W0:Y:S01]  /*0760*/  MUFU.RCP R7, R7 ;  /* 0x0000000700077308 */ /* 0x001e220000001000 */
[----:B------:R-:W-:Y:S01]  /*0770*/  IMAD R33, R32, c[0x0][0x18c], RZ ;  /* 0x0000630020217a24 */ /* 0x000fe200078e02ff */
[----:B------:R-:W-:Y:S01]  /*0780*/  CS2R R28, SRZ ;  /* 0x00000000001c7805 */ /* 0x000fe2000001ff00 */
[----:B------:R-:W-:Y:S01]  /*0790*/  CS2R R30, SRZ ;  /* 0x00000000001e7805 */ /* 0x000fe2000001ff00 */
[----:B------:R-:W-:Y:S01]  /*07a0*/  CS2R R24, SRZ ;  /* 0x0000000000187805 */ /* 0x000fe2000001ff00 */
[----:B------:R-:W-:Y:S01]  /*07b0*/  CS2R R26, SRZ ;  /* 0x00000000001a7805 */ /* 0x000fe2000001ff00 */
[----:B------:R-:W-:Y:S01]  /*07c0*/  CS2R R22, SRZ ;  /* 0x0000000000167805 */ /* 0x000fe2000001ff00 */
[----:B------:R-:W-:Y:S01]  /*07d0*/  CS2R R18, SRZ ;  /* 0x0000000000127805 */ /* 0x000fe2000001ff00 */
[----:B-1----:R-:W1:Y:S01]  /*07e0*/  MUFU.RCP R10, R10 ;  /* 0x0000000a000a7308 */ /* 0x002e620000001000 */
[----:B------:R-:W-:-:S02]  /*07f0*/  SHF.R.S32.HI R5, RZ, 0x5, R5 ;  /* 0x00000005ff057819 */ /* 0x000fc40000011405 */
[----:B0-----:R-:W-:Y:S02]  /*0800*/  IADD3 R8, R7, 0xffffffe, RZ ;  /* 0x0ffffffe07087810 */ /* 0x001fe40007ffe0ff */
[----:B------:R-:W-:-:S03]  /*0810*/  SGXT.U32 R7, R2, 0x4 ;  /* 0x000000040207781a */ /* 0x000fc60000000000 */
[----:B------:R0:W2:Y:S01]  /*0820*/  F2I.FTZ.U32.TRUNC.NTZ R9, R8 ;  /* 0x0000000800097305 */ /* 0x0000a2000021f000 */
[----:B------:R-:W-:Y:S02]  /*0830*/  IADD3 R2, R12, 0x30, RZ ;  /* 0x000000300c027810 */ /* 0x000fe40007ffe0ff */
[----:B------:R-:W-:Y:S02]  /*0840*/  LOP3.LUT R0, R40, R7, RZ, 0xfc, !PT ;  /* 0x0000000728007212 */ /* 0x000fe400078efcff */
[----:B-1----:R-:W-:Y:S02]  /*0850*/  IADD3 R3, R10, 0xffffffe, RZ ;  /* 0x0ffffffe0a037810 */ /* 0x002fe40007ffe0ff */
[----:B------:R-:W-:Y:S01]  /*0860*/  ISETP.GE.AND P0, PT, R2, RZ, PT ;  /* 0x000000ff0200720c */ /* 0x000fe20003f06270 */
[----:B0-----:R-:W-:Y:S01]  /*0870*/  IMAD.MOV.U32 R8, RZ, RZ, RZ ;  /* 0x000000ffff087224 */ /* 0x001fe200078e00ff */
[----:B------:R-:W-:Y:S02]  /*0880*/  LOP3.LUT R16, R0, 0x20, RZ, 0xfc, !PT ;  /* 0x0000002000107812 */ /* 0x000fe400078efcff */
[----:B------:R-:W0:Y:S01]  /*0890*/  F2I.FTZ.U32.TRUNC.NTZ R3, R3 ;  /* 0x0000000300037305 */ /* 0x000e22000021f000 */
[----:B------:R-:W-:-:S02]  /*08a0*/  IABS R17, R0 ;  /* 0x0000000000117213 */ /* 0x000fc40000000000 */
[----:B------:R-:W-:Y:S01]  /*08b0*/  IABS R13, R16 ;  /* 0x00000010000d7213 */ /* 0x000fe20000000000 */
[----:B--2---:R-:W-:-:S04]  /*08c0*/  IMAD.MOV R11, RZ, RZ, -R9 ;  /* 0x000000ffff0b7224 */ /* 0x004fc800078e0a09 */
[----:B------:R-:W-:-:S04]  /*08d0*/  IMAD R11, R11, R6, RZ ;  /* 0x000000060b0b7224 */ /* 0x000fc800078e02ff */
[----:B------:R-:W-:Y:S01]  /*08e0*/  IMAD.HI.U32 R8, R9, R11, R8 ;  /* 0x0000000b09087227 */ /* 0x000fe200078e0008 */
[----:B------:R-:W-:-:S03]  /*08f0*/  IABS R9, R2 ;  /* 0x0000000200097213 */ /* 0x000fc60000000000 */
[----:B0-----:R-:W-:Y:S02]  /*0900*/  IMAD.MOV R10, RZ, RZ, -R3 ;  /* 0x000000ffff0a7224 */ /* 0x001fe400078e0a03 */
[----:B------:R-:W-:Y:S02]  /*0910*/  IMAD.MOV.U32 R2, RZ, RZ, RZ ;  /* 0x000000ffff027224 */ /* 0x000fe400078e00ff */
[----:B------:R-:W-:Y:S01]  /*0920*/  IMAD.MOV.U32 R7, RZ, RZ, R10 ;  /* 0x000000ffff077224 */ /* 0x000fe200078e000a */
[----:B------:R-:W-:-:S03]  /*0930*/  IADD3 R10, R12, 0x10, RZ ;  /* 0x000000100c0a7810 */ /* 0x000fc60007ffe0ff */
[----:B------:R-:W-:Y:S01]  /*0940*/  IMAD R7, R7, R4, RZ ;  /* 0x0000000407077224 */ /* 0x000fe200078e02ff */
[----:B------:R-:W-:Y:S02]  /*0950*/  IABS R15, R10 ;  /* 0x0000000a000f7213 */ /* 0x000fe40000000000 */
[----:B------:R-:W-:Y:S01]  /*0960*/  ISETP.GE.AND P1, PT, R10, RZ, PT ;  /* 0x000000ff0a00720c */ /* 0x000fe20003f26270 */
[----:B------:R-:W-:-:S04]  /*0970*/  IMAD.HI.U32 R7, R3, R7, R2 ;  /* 0x0000000703077227 */ /* 0x000fc800078e0002 */
[----:B------:R-:W-:-:S04]  /*0980*/  IMAD.HI.U32 R2, R8, R9, RZ ;  /* 0x0000000908027227 */ /* 0x000fc800078e00ff */
[----:B------:R-:W-:Y:S02]  /*0990*/  IMAD.MOV R11, RZ, RZ, -R2 ;  /* 0x000000ffff0b7224 */ /* 0x000fe400078e0a02 */
[----:B------:R-:W-:-:S04]  /*09a0*/  IMAD.HI.U32 R2, R8, R15, RZ ;  /* 0x0000000f08027227 */ /* 0x000fc800078e00ff */
[----:B------:R-:W-:-:S04]  /*09b0*/  IMAD.HI.U32 R3, R8, R13, RZ ;  /* 0x0000000d08037227 */ /* 0x000fc800078e00ff */
[----:B------:R-:W-:-:S04]  /*09c0*/  IMAD.HI.U32 R8, R8, R17, RZ ;  /* 0x0000001108087227 */ /* 0x000fc800078e00ff */
[----:B------:R-:W-:Y:S02]  /*09d0*/  IMAD.MOV R2, RZ, RZ, -R2 ;  /* 0x000000ffff027224 */ /* 0x000fe400078e0a02 */
[----:B------:R-:W-:Y:S02]  /*09e0*/  IMAD.MOV R12, RZ, RZ, -R3 ;  /* 0x000000ffff0c7224 */ /* 0x000fe400078e0a03 */
[----:B------:R-:W-:-:S04]  /*09f0*/  IMAD.HI.U32 R3, R7, R14, RZ ;  /* 0x0000000e07037227 */ /* 0x000fc800078e00ff */
[C---:B------:R-:W-:Y:S02]  /*0a00*/  IMAD R7, R6.reuse, R11, R9 ;  /* 0x0000000b06077224 */ /* 0x040fe400078e0209 */
[----:B------:R-:W-:Y:S02]  /*0a10*/  IMAD.MOV R8, RZ, RZ, -R8 ;  /* 0x000000ffff087224 */ /* 0x000fe400078e0a08 */
[C---:B------:R-:W-:Y:S01]  /*0a20*/  IMAD R11, R6.reuse, R2, R15 ;  /* 0x00000002060b7224 */ /* 0x040fe200078e020f */
[C---:B------:R-:W-:Y:S01]  /*0a30*/  ISETP.GT.U32.AND P6, PT, R6.reuse, R7, PT ;  /* 0x000000070600720c */ /* 0x040fe20003fc4070 */
[----:B------:R-:W-:Y:S01]  /*0a40*/  IMAD R9, R6, R12, R13 ;  /* 0x0000000c06097224 */ /* 0x000fe200078e020d */
[----:B------:R-:W-:Y:S01]  /*0a50*/  LOP3.LUT R2, R20, 0x180, RZ, 0xc0, !PT ;  /* 0x0000018014027812 */ /* 0x000fe200078ec0ff */
[C---:B------:R-:W-:Y:S01]  /*0a60*/  IMAD R13, R6.reuse, R8, R17 ;  /* 0x00000008060d7224 */ /* 0x040fe200078e0211 */
[C---:B------:R-:W-:Y:S01]  /*0a70*/  ISETP.GT.U32.AND P5, PT, R6.reuse, R11, PT ;  /* 0x0000000b0600720c */ /* 0x040fe20003fa4070 */
[----:B------:R-:W-:Y:S01]  /*0a80*/  IMAD.MOV R3, RZ, RZ, -R3 ;  /* 0x000000ffff037224 */ /* 0x000fe200078e0a03 */
[----:B------:R-:W-:Y:S01]  /*0a90*/  ISETP.GT.U32.AND P4, PT, R6, R9, PT ;  /* 0x000000090600720c */ /* 0x000fe20003f84070 */
[----:B------:R-:W-:Y:S01]  /*0aa0*/  IMAD.SHL.U32 R10, R20, 0x10, RZ ;  /* 0x00000010140a7824 */ /* 0x000fe200078e00ff */
[----:B------:R-:W-:Y:S01]  /*0ab0*/  ISETP.GT.U32.AND P2, PT, R6, R13, PT ;  /* 0x0000000d0600720c */ /* 0x000fe20003f44070 */
[----:B------:R-:W-:Y:S01]  /*0ac0*/  IMAD R3, R4, R3, R14 ;  /* 0x0000000304037224 */ /* 0x000fe200078e020e */
[----:B------:R-:W-:-:S02]  /*0ad0*/  LOP3.LUT R8, R20, 0x7, RZ, 0xc0, !PT ;  /* 0x0000000714087812 */ /* 0x000fc400078ec0ff */
[----:B------:R-:W-:Y:S01]  /*0ae0*/  LOP3.LUT R15, R10, 0x600, RZ, 0xc0, !PT ;  /* 0x000006000a0f7812 */ /* 0x000fe200078ec0ff */
[--C-:B------:R-:W-:Y:S01]  /*0af0*/  @!P6 IMAD.IADD R7, R7, 0x1, -R6.reuse ;  /* 0x000000010707e824 */ /* 0x100fe200078e0a06 */
[----:B------:R-:W-:Y:S01]  /*0b00*/  ISETP.GT.U32.AND P3, PT, R4, R3, PT ;  /* 0x000000030400720c */ /* 0x000fe20003f64070 */
[----:B------:R-:W-:Y:S02]  /*0b10*/  IMAD.SHL.U32 R10, R20, 0x80, RZ ;  /* 0x00000080140a7824 */ /* 0x000fe400078e00ff */
[--C-:B------:R-:W-:Y:S01]  /*0b20*/  @!P5 IMAD.IADD R11, R11, 0x1, -R6.reuse ;  /* 0x000000010b0bd824 */ /* 0x100fe200078e0a06 */
[C---:B------:R-:W-:Y:S01]  /*0b30*/  ISETP.GT.U32.AND P6, PT, R6.reuse, R7, PT ;  /* 0x000000070600720c */ /* 0x040fe20003fc4070 */
[--C-:B------:R-:W-:Y:S01]  /*0b40*/  @!P4 IMAD.IADD R9, R9, 0x1, -R6.reuse ;  /* 0x000000010909c824 */ /* 0x100fe200078e0a06 */
[----:B------:R-:W-:Y:S01]  /*0b50*/  CS2R R20, SRZ ;  /* 0x0000000000147805 */ /* 0x000fe2000001ff00 */
[----:B------:R-:W-:Y:S01]  /*0b60*/  @!P2 IMAD.IADD R13, R13, 0x1, -R6 ;  /* 0x000000010d0da824 */ /* 0x000fe200078e0a06 */
[----:B------:R-:W-:Y:S01]  /*0b70*/  ISETP.GT.U32.AND P2, PT, R6, R11, PT ;  /* 0x0000000b0600720c */ /* 0x000fe20003f44070 */
[----:B------:R-:W-:Y:S01]  /*0b80*/  IMAD R17, R8, 0x40, R15 ;  /* 0x0000004008117824 */ /* 0x000fe200078e020f */
[----:B------:R-:W-:Y:S01]  /*0b90*/  ISETP.GT.U32.AND P5, PT, R6, R9, PT ;  /* 0x000000090600720c */ /* 0x000fe20003fa4070 */
[----:B------:R-:W-:Y:S01]  /*0ba0*/  IMAD R8, R8, 0x110, RZ ;  /* 0x0000011008087824 */ /* 0x000fe200078e02ff */
[----:B------:R-:W-:Y:S01]  /*0bb0*/  ISETP.GT.U32.AND P4, PT, R6, R13, PT ;  /* 0x0000000d0600720c */ /* 0x000fe20003f84070 */
[----:B------:R-:W-:Y:S01]  /*0bc0*/  @!P3 IMAD.IADD R3, R3, 0x1, -R4 ;  /* 0x000000010303b824 */ /* 0x000fe200078e0a04 */
[----:B------:R-:W-:Y:S01]  /*0bd0*/  LOP3.LUT R15, R45, 0x10, RZ, 0xc0, !PT ;  /* 0x000000102d0f7812 */ /* 0x000fe200078ec0ff */
[----:B------:R-:W-:-:S02]  /*0be0*/  IMAD.IADD R34, R34, 0x1, R17 ;  /* 0x0000000122227824 */ /* 0x000fc400078e0211 */
[--C-:B------:R-:W-:Y:S01]  /*0bf0*/  @!P6 IMAD.IADD R7, R7, 0x1, -R6.reuse ;  /* 0x000000010707e824 */ /* 0x100fe200078e0a06 */
[----:B------:R-:W-:Y:S02]  /*0c00*/  ISETP.GT.U32.AND P3, PT, R4, R3, PT ;  /* 0x000000030400720c */ /* 0x000fe40003f64070 */
[----:B------:R-:W-:Y:S01]  /*0c10*/  ISETP.GE.AND P6, PT, R0, RZ, PT ;  /* 0x000000ff0000720c */ /* 0x000fe20003fc6270 */
[--C-:B------:R-:W-:Y:S01]  /*0c20*/  @!P2 IMAD.IADD R11, R11, 0x1, -R6.reuse ;  /* 0x000000010b0ba824 */ /* 0x100fe200078e0a06 */
[----:B------:R-:W-:Y:S01]  /*0c30*/  ISETP.NE.AND P2, PT, RZ, c[0x0][0x17c], PT ;  /* 0x00005f00ff007a0c */ /* 0x000fe20003f45270 */
[----:B------:R-:W-:Y:S01]  /*0c40*/  @!P0 IMAD.MOV R7, RZ, RZ, -R7 ;  /* 0x000000ffff078224 */ /* 0x000fe200078e0a07 */
[----:B------:R-:W-:Y:S01]  /*0c50*/  ISETP.NE.AND P0, PT, RZ, c[0x0][0x178], PT ;  /* 0x00005e00ff007a0c */ /* 0x000fe20003f05270 */
[----:B------:R-:W-:Y:S01]  /*0c60*/  @!P1 IMAD.MOV R11, RZ, RZ, -R11 ;  /* 0x000000ffff0b9224 */ /* 0x000fe200078e0a0b */
[----:B------:R-:W-:Y:S01]  /*0c70*/  ISETP.GE.AND P1, PT, R46, RZ, PT ;  /* 0x000000ff2e00720c */ /* 0x000fe20003f26270 */
[--C-:B------:R-:W-:Y:S01]  /*0c80*/  @!P5 IMAD.IADD R9, R9, 0x1, -R6.reuse ;  /* 0x000000010909d824 */ /* 0x100fe200078e0a06 */
[----:B------:R-:W-:Y:S01]  /*0c90*/  ISETP.GE.AND P5, PT, R16, RZ, PT ;  /* 0x000000ff1000720c */ /* 0x000fe20003fa6270 */
[----:B------:R-:W-:Y:S01]  /*0ca0*/  @!P4 IMAD.IADD R13, R13, 0x1, -R6 ;  /* 0x000000010d0dc824 */ /* 0x000fe200078e0a06 */
[----:B------:R-:W-:Y:S01]  /*0cb0*/  LEA.HI R15, R2, R15, RZ, 0x1e ;  /* 0x0000000f020f7211 */ /* 0x000fe200078ff0ff */
[----:B------:R-:W-:Y:S01]  /*0cc0*/  @!P3 IMAD.IADD R3, R3, 0x1, -R4 ;  /* 0x000000010303b824 */ /* 0x000fe200078e0a04 */
[----:B------:R-:W-:Y:S01]  /*0cd0*/  LOP3.LUT R4, RZ, c[0x0][0x17c], RZ, 0x33, !PT ;  /* 0x00005f00ff047a12 */ /* 0x000fe200078e33ff */
[----:B------:R-:W-:Y:S01]  /*0ce0*/  @!P6 IMAD.MOV R13, RZ, RZ, -R13 ;  /* 0x000000ffff0de224 */ /* 0x000fe200078e0a0d */
[----:B------:R-:W-:Y:S01]  /*0cf0*/  SHF.R.U32.HI R2, RZ, 0x3, R2 ;  /* 0x00000003ff027819 */ /* 0x000fe20000011602 */
[----:B------:R-:W-:Y:S01]  /*0d00*/  IMAD R6, R35, c[0x0][0x188], RZ ;  /* 0x0000620023067a24 */ /* 0x000fe200078e02ff */
[C---:B------:R-:W-:Y:S01]  /*0d10*/  SEL R44, R4.reuse, R7, !P2 ;  /* 0x00000007042c7207 */ /* 0x040fe20005000000 */
[----:B------:R-:W-:Y:S01]  /*0d20*/  CS2R R16, SRZ ;  /* 0x0000000000107805 */ /* 0x000fe2000001ff00 */
[----:B------:R-:W-:Y:S01]  /*0d30*/  SEL R42, R4, R11, !P2 ;  /* 0x0000000b042a7207 */ /* 0x000fe20005000000 */
[----:B------:R-:W-:Y:S01]  /*0d40*/  @!P1 IMAD.MOV R3, RZ, RZ, -R3 ;  /* 0x000000ffff039224 */ /* 0x000fe200078e0a03 */
[----:B------:R-:W-:Y:S01]  /*0d50*/  @!P0 LOP3.LUT R3, RZ, c[0x0][0x178], RZ, 0x33, !PT ;  /* 0x00005e00ff038a12 */ /* 0x000fe200078e33ff */
[----:B------:R-:W-:Y:S01]  /*0d60*/  @!P5 IMAD.MOV R9, RZ, RZ, -R9 ;  /* 0x000000ffff09d224 */ /* 0x000fe200078e0a09 */
[----:B------:R-:W-:Y:S01]  /*0d70*/  LEA R32, P0, R33, c[0x0][0x168], 0x1 ;  /* 0x00005a0021207a11 */ /* 0x000fe200078008ff */
[----:B------:R-:W-:Y:S01]  /*0d80*/  IMAD R44, R44, c[0x0][0x190], RZ ;  /* 0x000064002c2c7a24 */ /* 0x000fe200078e02ff */
[C---:B------:R-:W-:Y:S01]  /*0d90*/  SEL R41, R4.reuse, R13, !P2 ;  /* 0x0000000d04297207 */ /* 0x040fe20005000000 */
[----:B------:R-:W-:Y:S01]  /*0da0*/  IMAD R6, R3, c[0x0][0x184], RZ ;  /* 0x0000610003067a24 */ /* 0x000fe200078e02ff */
[----:B------:R-:W-:Y:S01]  /*0db0*/  SEL R43, R4, R9, !P2 ;  /* 0x00000009042b7207 */ /* 0x000fe20005000000 */
[----:B------:R-:W-:Y:S01]  /*0dc0*/  IMAD R4, R47, c[0x0][0x188], RZ ;  /* 0x000062002f047a24 */ /* 0x000fe200078e02ff */
[----:B------:R-:W-:Y:S01]  /*0dd0*/  LOP3.LUT R15, R8, R15, RZ, 0x3c, !PT ;  /* 0x0000000f080f7212 */ /* 0x000fe200078e3cff */
[----:B------:R-:W-:Y:S01]  /*0de0*/  IMAD R42, R42, c[0x0][0x190], RZ ;  /* 0x000064002a2a7a24 */ /* 0x000fe200078e02ff */
[----:B------:R-:W-:Y:S01]  /*0df0*/  LOP3.LUT R0, R10, 0x800, RZ, 0xc0, !PT ;  /* 0x000008000a007812 */ /* 0x000fe200078ec0ff */
[----:B------:R-:W-:Y:S01]  /*0e00*/  IMAD R43, R43, c[0x0][0x190], RZ ;  /* 0x000064002b2b7a24 */ /* 0x000fe200078e02ff */
[----:B------:R-:W-:Y:S01]  /*0e10*/  LEA.HI.X.SX32 R33, R33, c[0x0][0x16c], 0x1, P0 ;  /* 0x00005b0021217a11 */ /* 0x000fe200000f0eff */
[----:B------:R-:W-:Y:S01]  /*0e20*/  IMAD R41, R41, c[0x0][0x190], RZ ;  /* 0x0000640029297a24 */ /* 0x000fe200078e02ff */
[----:B------:R-:W-:Y:S01]  /*0e30*/  LOP3.LUT R4, R45, 0x3fe, RZ, 0xc0, !PT ;  /* 0x000003fe2d047812 */ /* 0x000fe200078ec0ff */
[----:B------:R-:W-:Y:S01]  /*0e40*/  IMAD.IADD R0, R0, 0x1, R15 ;  /* 0x0000000100007824 */ /* 0x000fe200078e020f */
[----:B------:R-:W-:-:S02]  /*0e50*/  LOP3.LUT R3, R2, 0x3fe, R45, 0x78, !PT ;  /* 0x000003fe02037812 */ /* 0x000fc400078e782d */
[----:B------:R-:W-:Y:S02]  /*0e60*/  LEA R8, P0, R6, c[0x0][0x160], 0x1 ;  /* 0x0000580006087a11 */ /* 0x000fe400078008ff */
[----:B------:R-:W-:Y:S02]  /*0e70*/  LOP3.LUT R4, R4, 0x30, R55, 0x78, !PT ;  /* 0x0000003004047812 */ /* 0x000fe400078e7837 */
[----:B------:R-:W-:Y:S02]  /*0e80*/  LOP3.LUT R2, R3, 0x40, RZ, 0x3c, !PT ;  /* 0x0000004003027812 */ /* 0x000fe400078e3cff */
[----:B------:R-:W-:Y:S02]  /*0e90*/  LEA.HI.X.SX32 R7, R6, c[0x0][0x164], 0x1, P0 ;  /* 0x0000590006077a11 */ /* 0x000fe400000f0eff */
.L_x_2:
[C---:B------:R-:W-:Y:S01]  /*0ea0*/  ISETP.GE.AND P0, PT, R35.reuse, UR4, PT ;  /* 0x0000000423007c0c */ /* 0x040fe2000bf06270 */
[----:B------:R-:W-:Y:S01]  /*0eb0*/  IMAD R9, R35, c[0x0][0x188], RZ ;  /* 0x0000620023097a24 */ /* 0x000fe200078e02ff */
[----:B------:R-:W-:Y:S01]  /*0ec0*/  ISETP.GE.AND P1, PT, R53, UR4, PT ;  /* 0x0000000435007c0c */ /* 0x000fe2000bf26270 */
[----:B------:R-:W-:Y:S01]  /*0ed0*/  IMAD.MOV.U32 R6, RZ, RZ, R8 ;  /* 0x000000ffff067224 */ /* 0x000fe200078e0008 */
[----:B------:R-:W-:-:S02]  /*0ee0*/  PRMT R14, RZ, 0x7610, R14 ;  /* 0x00007610ff0e7816 */ /* 0x000fc4000000000e */
[----:B------:R-:W-:Y:S01]  /*0ef0*/  ISETP.GE.AND P2, PT, R52, UR4, PT ;  /* 0x0000000434007c0c */ /* 0x000fe2000bf46270 */
[----:B------:R-:W-:Y:S01]  /*0f00*/  IMAD.WIDE R8, R9, 0x2, R6 ;  /* 0x0000000209087825 */ /* 0x000fe200078e0206 */
[----:B------:R-:W-:Y:S02]  /*0f10*/  PRMT R12, RZ, 0x7610, R12 ;  /* 0x00007610ff0c7816 */ /* 0x000fe4000000000c */
[----:B------:R-:W-:Y:S01]  /*0f20*/  PRMT R13, RZ, 0x7610, R13 ;  /* 0x00007610ff0d7816 */ /* 0x000fe2000000000d */
[----:B------:R-:W-:Y:S02]  /*0f30*/  IMAD.WIDE R10, R57, 0x2, R6 ;  /* 0x00000002390a7825 */ /* 0x000fe400078e0206 */
[----:B------:R0:W2:Y:S01]  /*0f40*/  @!P0 LDG.E.U16 R14, [R8.64] ;  /* 0x00000006080e8981 */ /* 0x0000a2000c1e1500 */
[----:B------:R-:W-:-:S05]  /*0f50*/  ISETP.GE.AND P0, PT, R51, UR4, PT ;  /* 0x0000000433007c0c */ /* 0x000fca000bf06270 */
[----:B------:R1:W3:Y:S01]  /*0f60*/  @!P2 LDG.E.U16 R13, [R10.64] ;  /* 0x000000060a0da981 */ /* 0x0002e2000c1e1500 */
[----:B0-----:R-:W-:-:S05]  /*0f70*/  IMAD.WIDE R8, R56, 0x2, R6 ;  /* 0x0000000238087825 */ /* 0x001fca00078e0206 */
[----:B------:R0:W4:Y:S01]  /*0f80*/  @!P1 LDG.E.U16 R12, [R8.64] ;  /* 0x00000006080c9981 */ /* 0x000122000c1e1500 */
[----:B------:R-:W-:Y:S02]  /*0f90*/  ISETP.GE.AND P1, PT, R50, UR4, PT ;  /* 0x0000000432007c0c */ /* 0x000fe4000bf26270 */
[----:B-1----:R-:W-:Y:S02]  /*0fa0*/  PRMT R10, RZ, 0x7610, R10 ;  /* 0x00007610ff0a7816 */ /* 0x002fe4000000000a */
[----:B------:R-:W-:Y:S01]  /*0fb0*/  PRMT R15, RZ, 0x7610, R15 ;  /* 0x00007610ff0f7816 */ /* 0x000fe2000000000f */
[----:B0-----:R-:W-:-:S05]  /*0fc0*/  IMAD.WIDE R8, R58, 0x2, R6 ;  /* 0x000000023a087825 */ /* 0x001fca00078e0206 */
[----:B------:R0:W5:Y:S01]  /*0fd0*/  @!P0 LDG.E.U16 R10, [R8.64] ;  /* 0x00000006080a8981 */ /* 0x000162000c1e1500 */
[----:B------:R-:W-:Y:S02]  /*0fe0*/  ISETP.GE.AND P0, PT, R49, UR4, PT ;  /* 0x0000000431007c0c */ /* 0x000fe4000bf06270 */
[----:B------:R-:W-:Y:S01]  /*0ff0*/  PRMT R11, RZ, 0x7610, R11 ;  /* 0x00007610ff0b7816 */ /* 0x000fe2000000000b */
[----:B0-----:R-:W-:-:S05]  /*1000*/  IMAD.WIDE R8, R59, 0x2, R6 ;  /* 0x000000023b087825 */ /* 0x001fca00078e0206 */
[----:B------:R0:W4:Y:S01]  /*1010*/  @!P1 LDG.E.U16 R15, [R8.64] ;  /* 0x00000006080f9981 */ /* 0x000122000c1e1500 */
[----:B------:R-:W-:Y:S02]  /*1020*/  ISETP.GE.AND P1, PT, R48, UR4, PT ;  /* 0x0000000430007c0c */ /* 0x000fe4000bf26270 */
[----:B------:R-:W-:Y:S01]  /*1030*/  PRMT R36, RZ, 0x7610, R36 ;  /* 0x00007610ff247816 */ /* 0x000fe20000000024 */
[----:B0-----:R-:W-:-:S05]  /*1040*/  IMAD.WIDE R8, R60, 0x2, R6 ;  /* 0x000000023c087825 */ /* 0x001fca00078e0206 */
[----:B------:R0:W5:Y:S02]  /*1050*/  @!P0 LDG.E.U16 R11, [R8.64] ;  /* 0x00000006080b8981 */ /* 0x000164000c1e1500 */
[----:B0-----:R-:W-:-:S05]  /*1060*/  IMAD.WIDE R8, R61, 0x2, R6 ;  /* 0x000000023d087825 */ /* 0x001fca00078e0206 */
[----:B------:R0:W5:Y:S01]  /*1070*/  @!P1 LDG.E.U16 R36, [R8.64] ;  /* 0x0000000608249981 */ /* 0x000162000c1e1500 */
[C---:B------:R-:W-:Y:S01]  /*1080*/  ISETP.GE.AND P0, PT, R47.reuse, UR4, PT ;  /* 0x000000042f007c0c */ /* 0x040fe2000bf06270 */
[----:B------:R-:W-:Y:S02]  /*1090*/  IMAD R39, R47, c[0x0][0x188], RZ ;  /* 0x000062002f277a24 */ /* 0x000fe400078e02ff */
[----:B------:R-:W1:Y:S01]  /*10a0*/  S2R R38, SR_TID.X ;  /* 0x0000000000267919 */ /* 0x000e620000002100 */
[----:B------:R-:W-:Y:S01]  /*10b0*/  PRMT R37, RZ, 0x7610, R37 ;  /* 0x00007610ff257816 */ /* 0x000fe20000000025 */
[----:B0-----:R-:W-:-:S08]  /*10c0*/  IMAD.WIDE R8, R39, 0x2, R6 ;  /* 0x0000000227087825 */ /* 0x001fd000078e0206 */
[----:B------:R0:W5:Y:S04]  /*10d0*/  @!P0 LDG.E.U16 R37, [R8.64] ;  /* 0x0000000608258981 */ /* 0x000168000c1e1500 */
[----:B------:R-:W-:Y:S01]  /*10e0*/  BAR.SYNC.DEFER_BLOCKING 0x0 ;  /* 0x0000000000007b1d */ /* 0x000fe20000010000 */
[----:B-1----:R-:W-:-:S04]  /*10f0*/  LOP3.LUT R38, R38, 0x1f, RZ, 0xc0, !PT ;  /* 0x0000001f26267812 */ /* 0x002fc800078ec0ff */
[----:B------:R-:W-:Y:S01]  /*1100*/  ISETP.GE.AND P0, PT, R38, UR4, PT ;  /* 0x0000000426007c0c */ /* 0x000fe2000bf06270 */
[----:B0-----:R-:W-:Y:S01]  /*1110*/  IMAD.WIDE R8, R41, 0x2, R32 ;  /* 0x0000000229087825 */ /* 0x001fe200078e0220 */
[----:B--2---:R0:W-:Y:S02]  /*1120*/  STS.U16 [R3], R14 ;  /* 0x0000000e03007388 */ /* 0x0041e40000000400 */
[----:B0-----:R-:W-:Y:S02]  /*1130*/  PRMT R14, RZ, 0x7610, R14 ;  /* 0x00007610ff0e7816 */ /* 0x001fe4000000000e */
[----:B---3--:R0:W-:Y:S07]  /*1140*/  STS.U16 [R3+0x800], R13 ;  /* 0x0008000d03007388 */ /* 0x0081ee0000000400 */
[----:B------:R1:W2:Y:S01]  /*1150*/  @!P0 LDG.E.U16 R14, [R8.64] ;  /* 0x00000006080e8981 */ /* 0x0002a2000c1e1500 */
[----:B0-----:R-:W-:Y:S01]  /*1160*/  PRMT R13, RZ, 0x7610, R13 ;  /* 0x00007610ff0d7816 */ /* 0x001fe2000000000d */
[----:B-1----:R-:W-:-:S05]  /*1170*/  IMAD.WIDE R8, R42, 0x2, R32 ;  /* 0x000000022a087825 */ /* 0x002fca00078e0220 */
[----:B------:R0:W3:Y:S02]  /*1180*/  @!P0 LDG.E.U16 R13, [R8.64] ;  /* 0x00000006080d8981 */ /* 0x0000e4000c1e1500 */
[----:B0-----:R-:W-:Y:S02]  /*1190*/  IMAD.WIDE R8, R43, 0x2, R32 ;  /* 0x000000022b087825 */ /* 0x001fe400078e0220 */
[----:B----4-:R0:W-:Y:S02]  /*11a0*/  STS.U16 [R3+0x1000], R15 ;  /* 0x0010000f03007388 */ /* 0x0101e40000000400 */
[----:B0-----:R-:W-:-:S06]  /*11b0*/  PRMT R15, RZ, 0x7610, R15 ;  /* 0x00007610ff0f7816 */ /* 0x001fcc000000000f */
[----:B------:R0:W4:Y:S02]  /*11c0*/  @!P0 LDG.E.U16 R15, [R8.64] ;  /* 0x00000006080f8981 */ /* 0x000124000c1e1500 */
[----:B0-----:R-:W-:Y:S02]  /*11d0*/  IMAD.WIDE R8, R44, 0x2, R32 ;  /* 0x000000022c087825 */ /* 0x001fe400078e0220 */
[----:B-----5:R0:W-:Y:S02]  /*11e0*/  STS.U16 [R3+0x1800], R36 ;  /* 0x0018002403007388 */ /* 0x0201e40000000400 */
[----:B0-----:R-:W-:-:S06]  /*11f0*/  PRMT R36, RZ, 0x7610, R36 ;  /* 0x00007610ff247816 */ /* 0x001fcc0000000024 */
[----:B------:R-:W5:Y:S04]  /*1200*/  @!P0 LDG.E.U16 R36, [R8.64] ;  /* 0x0000000608248981 */ /* 0x000f68000c1e1500 */
[----:B------:R-:W-:Y:S04]  /*1210*/  STS.U16 [R2+0x400], R12 ;  /* 0x0004000c02007388 */ /* 0x000fe80000000400 */
[----:B------:R-:W-:Y:S04]  /*1220*/  STS.U16 [R2+0xc00], R10 ;  /* 0x000c000a02007388 */ /* 0x000fe80000000400 */
[----:B------:R-:W-:Y:S04]  /*1230*/  STS.U16 [R2+0x1400], R11 ;  /* 0x0014000b02007388 */ /* 0x000fe80000000400 */
[----:B------:R-:W-:Y:S01]  /*1240*/  STS.U16 [R2+0x1c00], R37 ;  /* 0x001c002502007388 */ /* 0x000fe20000000400 */
[----:B------:R-:W-:-:S04]  /*1250*/  IADD3 R5, R5, -0x1, RZ ;  /* 0xffffffff05057810 */ /* 0x000fc80007ffe0ff */
[----:B------:R-:W-:Y:S01]  /*1260*/  ISETP.NE.U32.AND P0, PT, R5, RZ, PT ;  /* 0x000000ff0500720c */ /* 0x000fe20003f05070 */
[----:B------:R-:W-:Y:S01]  /*1270*/  UIADD3 UR4, UR4, -0x20, URZ ;  /* 0xffffffe004047890 */ /* 0x000fe2000fffe03f */
[----:B--2---:R-:W-:Y:S04]  /*1280*/  STS.U16 [R4+0x2000], R14 ;  /* 0x0020000e04007388 */ /* 0x004fe80000000400 */
[----:B---3--:R-:W-:Y:S04]  /*1290*/  STS.U16 [R4+0x2400], R13 ;  /* 0x0024000d04007388 */ /* 0x008fe80000000400 */
[----:B----4-:R-:W-:Y:S04]  /*12a0*/  STS.U16 [R4+0x2800], R15 ;  /* 0x0028000f04007388 */ /* 0x010fe80000000400 */
[----:B-----5:R-:W-:Y:S04]  /*12b0*/  STS.U16 [R4+0x2c00], R36 ;  /* 0x002c002404007388 */ /* 0x020fe80000000400 */
[----:B------:R-:W-:Y:S06]  /*12c0*/  BAR.SYNC.DEFER_BLOCKING 0x0 ;  /* 0x0000000000007b1d */ /* 0x000fec0000010000 */
[----:B------:R-:W-:Y:S04]  /*12d0*/  LDSM.16.MT88.4 R36, [R0] ;  /* 0x000000000024783b */ /* 0x000fe80000004200 */
[----:B------:R-:W0:Y:S04]  /*12e0*/  LDSM.16.M88.4 R8, [R34+0x2000] ;  /* 0x002000002208783b */ /* 0x000e280000000200 */
[----:B------:R-:W1:Y:S01]  /*12f0*/  LDSM.16.M88.4 R12, [R34+0x2800] ;  /* 0x00280000220c783b */ /* 0x000e620000000200 */
[C---:B0-----:R-:W-:Y:S08]  /*1300*/  HMMA.16816.F32 R28, R36.reuse, R8, R28 ;  /* 0x00000008241c723c */ /* 0x041ff0000000181c */
[----:B-1----:R-:W-:Y:S01]  /*1310*/  HMMA.16816.F32 R24, R36, R12, R24 ;  /* 0x0000000c2418723c */ /* 0x002fe20000001818 */
[----:B------:R-:W0:Y:S07]  /*1320*/  LDSM.16.MT88.4 R36, [R0+0x80] ;  /* 0x000080000024783b */ /* 0x000e2e0000004200 */
[C---:B0-----:R-:W-:Y:S08]  /*1330*/  HMMA.16816.F32 R20, R36.reuse, R8, R20 ;  /* 0x000000082414723c */ /* 0x041ff00000001814 */
[----:B------:R-:W-:Y:S01]  /*1340*/  HMMA.16816.F32 R16, R36, R12, R16 ;  /* 0x0000000c2410723c */ /* 0x000fe20000001810 */
[----:B------:R-:W0:Y:S01]  /*1350*/  LDSM.16.MT88.4 R36, [R0+0x1000] ;  /* 0x001000000024783b */ /* 0x000e220000004200 */
[----:B------:R-:W-:-:S02]  /*1360*/  IMAD.MOV.U32 R9, RZ, RZ, c[0x0][0x188] ;  /* 0x00006200ff097624 */ /* 0x000fc400078e00ff */
[----:B------:R-:W-:-:S04]  /*1370*/  IMAD.MOV.U32 R8, RZ, RZ, c[0x0][0x18c] ;  /* 0x00006300ff087624 */ /* 0x000fc800078e00ff */
[C---:B0-----:R-:W-:Y:S08]  /*1380*/  HMMA.16816.F32 R28, R36.reuse, R10, R28 ;  /* 0x0000000a241c723c */ /* 0x041ff0000000181c */
[----:B------:R-:W-:Y:S01]  /*1390*/  HMMA.16816.F32 R24, R36, R14, R24 ;  /* 0x0000000e2418723c */ /* 0x000fe20000001818 */
[----:B------:R-:W0:Y:S01]  /*13a0*/  LDSM.16.MT88.4 R36, [R0+0x1080] ;  /* 0x001080000024783b */ /* 0x000e220000004200 */
[----:B------:R-:W-:-:S02]  /*13b0*/  IMAD.SHL.U32 R9, R9, 0x20, RZ ;  /* 0x0000002009097824 */ /* 0x000fc400078e00ff */
[----:B------:R-:W-:Y:S02]  /*13c0*/  IMAD.SHL.U32 R8, R8, 0x20, RZ ;  /* 0x0000002008087824 */ /* 0x000fe400078e00ff */
[----:B------:R-:W-:-:S04]  /*13d0*/  IMAD.WIDE R6, R9, 0x2, R6 ;  /* 0x0000000209067825 */ /* 0x000fc800078e0206 */
[----:B------:R-:W-:-:S04]  /*13e0*/  IMAD.WIDE R32, R8, 0x2, R32 ;  /* 0x0000000208207825 */ /* 0x000fc800078e0220 */
[----:B------:R-:W-:Y:S01]  /*13f0*/  IMAD.MOV.U32 R8, RZ, RZ, R6 ;  /* 0x000000ffff087224 */ /* 0x000fe200078e0006 */
[C---:B0-----:R-:W-:Y:S08]  /*1400*/  HMMA.16816.F32 R20, R36.reuse, R10, R20 ;  /* 0x0000000a2414723c */ /* 0x041ff00000001814 */
[----:B------:R-:W-:Y:S01]  /*1410*/  HMMA.16816.F32 R16, R36, R14, R16 ;  /* 0x0000000e2410723c */ /* 0x000fe20000001810 */
[----:B------:R-:W-:Y:S07]  /*1420*/  @P0 BRA `(.L_x_2) ;  /* 0xfffffa7000000947 */ /* 0x000fee000383ffff */
[----:B------:R-:W-:-:S15]  /*1430*/  NOP ;  /* 0x0000000000007918 */ /* 0x000fde0000000000 */
[----:B------:R-:W-:-:S01]  /*1440*/  NOP ;  /* 0x0000000000007918 */ /* 0x000fc20000000000 */
[----:B------:R-:W-:Y:S02]  /*1450*/  F2FP.PACK_AB R19, R19, R23 ;  /* 0x000000171313723e */ /* 0x000fe400000000ff */
[----:B------:R-:W-:-:S02]  /*1460*/  F2FP.PACK_AB R18, R18, R22 ;  /* 0x000000161212723e */ /* 0x000fc400000000ff */
[----:B------:R-:W-:Y:S02]  /*1470*/  F2FP.PACK_AB R27, R27, R31 ;  /* 0x0000001f1b1b723e */ /* 0x000fe400000000ff */
[----:B------:R-:W-:Y:S02]  /*1480*/  F2FP.PACK_AB R26, R26, R30 ;  /* 0x0000001e1a1a723e */ /* 0x000fe400000000ff */
[----:B------:R-:W-:Y:S02]  /*1490*/  F2FP.PACK_AB R17, R17, R21 ;  /* 0x000000151111723e */ /* 0x000fe400000000ff */
[----:B------:R-:W-:Y:S02]  /*14a0*/  F2FP.PACK_AB R16, R16, R20 ;  /* 0x000000141010723e */ /* 0x000fe400000000ff */
[----:B------:R-:W-:Y:S02]  /*14b0*/  F2FP.PACK_AB R25, R25, R29 ;  /* 0x0000001d1919723e */ /* 0x000fe400000000ff */
[----:B------:R-:W-:-:S02]  /*14c0*/  F2FP.PACK_AB R24, R24, R28 ;  /* 0x0000001c1818723e */ /* 0x000fc400000000ff */
.L_x_1:
[----:B------:R-:W0:Y:S01]  /*14d0*/  S2R R5, SR_TID.X ;  /* 0x0000000000057919 */ /* 0x000e220000002100 */
[C---:B------:R-:W-:Y:S01]  /*14e0*/  ISETP.GE.AND P0, PT, R46.reuse, c[0x0][0x178], PT ;  /* 0x00005e002e007a0c */ /* 0x040fe20003f06270 */
[----:B------:R-:W-:Y:S01]  /*14f0*/  IMAD R7, R46, c[0x0][0x194], RZ ;  /* 0x000065002e077a24 */ /* 0x000fe200078e02ff */
[C-C-:B------:R-:W-:Y:S01]  /*1500*/  LOP3.LUT R10, R40.reuse, 0x38, R35.reuse, 0xfe, !PT ;  /* 0x00000038280a7812 */ /* 0x140fe200078efe23 */
[----:B------:R-:W-:Y:S01]  /*1510*/  BAR.SYNC.DEFER_BLOCKING 0x0 ;  /* 0x0000000000007b1d */ /* 0x000fe20000010000 */
[----:B------:R-:W-:-:S02]  /*1520*/  LOP3.LUT R11, R40, 0xc, R35, 0xfe, !PT ;  /* 0x0000000c280b7812 */ /* 0x000fc400078efe23 */
[C---:B------:R-:W-:Y:S02]  /*1530*/  LEA R8, P1, R7.reuse, c[0x0][0x170], 0x1 ;  /* 0x00005c0007087a11 */ /* 0x040fe400078208ff */
[C-C-:B------:R-:W-:Y:S02]  /*1540*/  LOP3.LUT R15, R40.reuse, 0x2c, R35.reuse, 0xfe, !PT ;  /* 0x0000002c280f7812 */ /* 0x140fe400078efe23 */
[----:B------:R-:W-:Y:S02]  /*1550*/  LEA.HI.X.SX32 R7, R7, c[0x0][0x174], 0x1, P1 ;  /* 0x00005d0007077a11 */ /* 0x000fe400008f0eff */
[C-C-:B------:R-:W-:Y:S02]  /*1560*/  LOP3.LUT R14, R40.reuse, 0x28, R35.reuse, 0xfe, !PT ;  /* 0x00000028280e7812 */ /* 0x140fe400078efe23 */
[C-C-:B------:R-:W-:Y:S02]  /*1570*/  LOP3.LUT R28, R40.reuse, 0x1c, R35.reuse, 0xfe, !PT ;  /* 0x0000001c281c7812 */ /* 0x140fe400078efe23 */
[----:B------:R-:W-:-:S02]  /*1580*/  LOP3.LUT R23, R40, 0x14, R35, 0xfe, !PT ;  /* 0x0000001428177812 */ /* 0x000fc400078efe23 */
[----:B------:R-:W-:Y:S02]  /*1590*/  LOP3.LUT R22, R40, 0x10, R35, 0xfe, !PT ;  /* 0x0000001028167812 */ /* 0x000fe400078efe23 */
[----:B------:R-:W-:Y:S01]  /*15a0*/  ISETP.LT.AND P5, PT, R11, c[0x0][0x17c], !P0 ;  /* 0x00005f000b007a0c */ /* 0x000fe200047a1270 */
[C---:B0-----:R-:W-:Y:S01]  /*15b0*/  IMAD.SHL.U32 R0, R5.reuse, 0x20, RZ ;  /* 0x0000002005007824 */ /* 0x041fe200078e00ff */
[--C-:B------:R-:W-:Y:S01]  /*15c0*/  SHF.R.S32.HI R6, RZ, 0x7, R5.reuse ;  /* 0x00000007ff067819 */ /* 0x100fe20000011405 */
[C---:B------:R-:W-:Y:S01]  /*15d0*/  IMAD.SHL.U32 R2, R5.reuse, 0x40, RZ ;  /* 0x0000004005027824 */ /* 0x040fe200078e00ff */
[----:B------:R-:W-:Y:S01]  /*15e0*/  SHF.R.U32.HI R3, RZ, 0x1, R5 ;  /* 0x00000001ff037819 */ /* 0x000fe20000011605 */
[C---:B------:R-:W-:Y:S01]  /*15f0*/  IMAD.SHL.U32 R4, R5.reuse, 0x200, RZ ;  /* 0x0000020005047824 */ /* 0x040fe200078e00ff */
[----:B------:R-:W-:Y:S01]  /*1600*/  LOP3.LUT R0, R0, 0xc00, RZ, 0xc0, !PT ;  /* 0x00000c0000007812 */ /* 0x000fe200078ec0ff */
[----:B------:R-:W-:Y:S01]  /*1610*/  IMAD.SHL.U32 R5, R5, 0x4, RZ ;  /* 0x0000000405057824 */ /* 0x000fe200078e00ff */
[----:B------:R-:W-:Y:S01]  /*1620*/  LOP3.LUT R2, R2, 0x40, RZ, 0xc0, !PT ;  /* 0x0000004002027812 */ /* 0x000fe200078ec0ff */
[----:B------:R-:W-:Y:S01]  /*1630*/  IMAD R30, R22, c[0x0][0x198], RZ ;  /* 0x00006600161e7a24 */ /* 0x000fe200078e02ff */
[----:B------:R-:W-:-:S02]  /*1640*/  LOP3.LUT R45, R0, 0x3c, R45, 0xf8, !PT ;  /* 0x0000003c002d7812 */ /* 0x000fc400078ef82d */
[----:B------:R-:W-:Y:S02]  /*1650*/  SGXT R0, R6, 0x1 ;  /* 0x000000010600781a */ /* 0x000fe40000000200 */
[----:B------:R-:W-:Y:S02]  /*1660*/  LOP3.LUT R2, R2, 0x80, R3, 0xf8, !PT ;  /* 0x0000008002027812 */ /* 0x000fe400078ef803 */
[----:B------:R-:W-:Y:S02]  /*1670*/  LOP3.LUT R3, R4, 0x3000, RZ, 0xc0, !PT ;  /* 0x0000300004037812 */ /* 0x000fe400078ec0ff */
[----:B------:R-:W-:Y:S02]  /*1680*/  LOP3.LUT R4, R5, 0x380, RZ, 0xc0, !PT ;  /* 0x0000038005047812 */ /* 0x000fe400078ec0ff */
[----:B------:R-:W-:Y:S02]  /*1690*/  LOP3.LUT R45, R45, 0x2004, R0, 0x78, !PT ;  /* 0x000020042d2d7812 */ /* 0x000fe400078e7800 */
[----:B------:R-:W-:-:S02]  /*16a0*/  LOP3.LUT R3, R3, 0x78, R54, 0xf8, !PT ;  /* 0x0000007803037812 */ /* 0x000fc400078ef836 */
[----:B------:R-:W-:Y:S02]  /*16b0*/  LOP3.LUT R4, R4, 0x44, R55, 0xf8, !PT ;  /* 0x0000004404047812 */ /* 0x000fe400078ef837 */
[----:B------:R-:W-:Y:S02]  /*16c0*/  LOP3.LUT R2, R2, R45, RZ, 0xfc, !PT ;  /* 0x0000002d02027212 */ /* 0x000fe400078efcff */
[----:B------:R-:W-:Y:S02]  /*16d0*/  LOP3.LUT R31, R3, R4, RZ, 0x3c, !PT ;  /* 0x00000004031f7212 */ /* 0x000fe400078e3cff */
[----:B------:R-:W-:Y:S01]  /*16e0*/  LOP3.LUT R3, R2, 0x40, RZ, 0x3c, !PT ;  /* 0x0000004002037812 */ /* 0x000fe200078e3cff */
[----:B------:R0:W-:Y:S01]  /*16f0*/  STS [R2], R24 ;  /* 0x0000001802007388 */ /* 0x0001e20000000800 */
[----:B------:R-:W-:Y:S02]  /*1700*/  LOP3.LUT R32, R31, 0x4, RZ, 0x3c, !PT ;  /* 0x000000041f207812 */ /* 0x000fe400078e3cff */
[C---:B------:R-:W-:Y:S01]  /*1710*/  LOP3.LUT R4, R40.reuse, R35, RZ, 0xfc, !PT ;  /* 0x0000002328047212 */ /* 0x040fe200078efcff */
[----:B------:R1:W-:Y:S01]  /*1720*/  STS [R2+0x200], R25 ;  /* 0x0002001902007388 */ /* 0x0003e20000000800 */
[----:B------:R-:W-:-:S02]  /*1730*/  LOP3.LUT R0, R40, 0x34, R35, 0xfe, !PT ;  /* 0x0000003428007812 */ /* 0x000fc400078efe23 */
[C---:B------:R-:W-:Y:S01]  /*1740*/  ISETP.LT.AND P2, PT, R4.reuse, c[0x0][0x17c], !P0 ;  /* 0x00005f0004007a0c */ /* 0x040fe20004741270 */
[----:B------:R2:W-:Y:S01]  /*1750*/  STS [R2+0x100], R16 ;  /* 0x0001001002007388 */ /* 0x0005e20000000800 */
[----:B------:R-:W-:Y:S01]  /*1760*/  IMAD R29, R4, c[0x0][0x198], RZ ;  /* 0x00006600041d7a24 */ /* 0x000fe200078e02ff */
[C-C-:B------:R-:W-:Y:S01]  /*1770*/  LOP3.LUT R6, R40.reuse, 0x30, R35.reuse, 0xfe, !PT ;  /* 0x0000003028067812 */ /* 0x140fe200078efe23 */
[----:B0-----:R-:W-:Y:S01]  /*1780*/  IMAD R24, R11, c[0x0][0x198], RZ ;  /* 0x000066000b187a24 */ /* 0x001fe200078e02ff */
[----:B------:R0:W-:Y:S02]  /*1790*/  STS [R2+0x300], R17 ;  /* 0x0003001102007388 */ /* 0x0001e40000000800 */
[----:B------:R-:W-:Y:S02]  /*17a0*/  LEA R20, P1, R29, R8, 0x1 ;  /* 0x000000081d147211 */ /* 0x000fe400078208ff */
[----:B------:R3:W-:Y:S01]  /*17b0*/  STS [R3+0x1000], R26 ;  /* 0x0010001a03007388 */ /* 0x0007e20000000800 */
[----:B-1----:R-:W-:-:S02]  /*17c0*/  LOP3.LUT R25, R40, 0x18, R35, 0xfe, !PT ;  /* 0x0000001828197812 */ /* 0x002fc400078efe23 */
[C-C-:B--2---:R-:W-:Y:S01]  /*17d0*/  LOP3.LUT R16, R40.reuse, 0x4, R35.reuse, 0xfe, !PT ;  /* 0x0000000428107812 */ /* 0x144fe200078efe23 */
[----:B------:R1:W-:Y:S01]  /*17e0*/  STS [R3+0x1200], R27 ;  /* 0x0012001b03007388 */ /* 0x0003e20000000800 */
[----:B------:R-:W-:Y:S02]  /*17f0*/  LEA.HI.X.SX32 R21, R29, R7, 0x1, P1 ;  /* 0x000000071d157211 */ /* 0x000fe400008f0eff */
[--C-:B0-----:R-:W-:Y:S01]  /*1800*/  LOP3.LUT R2, R40, 0x3c, R35.reuse, 0xfe, !PT ;  /* 0x0000003c28027812 */ /* 0x101fe200078efe23 */
[----:B------:R-:W-:Y:S01]  /*1810*/  STS [R3+0x1100], R18 ;  /* 0x0011001203007388 */ /* 0x000fe20000000800 */
[----:B------:R-:W-:Y:S01]  /*1820*/  IMAD R17, R16, c[0x0][0x198], RZ ;  /* 0x0000660010117a24 */ /* 0x000fe200078e02ff */
[C-C-:B---3--:R-:W-:Y:S02]  /*1830*/  LOP3.LUT R26, R40.reuse, 0x24, R35.reuse, 0xfe, !PT ;  /* 0x00000024281a7812 */ /* 0x148fe400078efe23 */
[----:B------:R-:W-:Y:S04]  /*1840*/  STS [R3+0x1300], R19 ;  /* 0x0013001303007388 */ /* 0x000fe80000000800 */
[----:B------:R-:W-:Y:S01]  /*1850*/  BAR.SYNC.DEFER_BLOCKING 0x0 ;  /* 0x0000000000007b1d */ /* 0x000fe20000010000 */
[----:B-1----:R-:W-:-:S02]  /*1860*/  LOP3.LUT R27, R40, 0x20, R35, 0xfe, !PT ;  /* 0x00000020281b7812 */ /* 0x002fc400078efe23 */
[----:B------:R-:W-:Y:S02]  /*1870*/  ISETP.LT.AND P3, PT, R16, c[0x0][0x17c], !P0 ;  /* 0x00005f0010007a0c */ /* 0x000fe40004761270 */
[----:B------:R-:W-:Y:S02]  /*1880*/  LOP3.LUT R35, R40, 0x8, R35, 0xfe, !PT ;  /* 0x0000000828237812 */ /* 0x000fe400078efe23 */
[----:B------:R-:W-:Y:S02]  /*1890*/  ISETP.LT.AND P1, PT, R10, c[0x0][0x17c], !P0 ;  /* 0x00005f000a007a0c */ /* 0x000fe40004721270 */
[----:B------:R-:W-:-:S04]  /*18a0*/  LEA R16, P4, R17, R8, 0x1 ;  /* 0x0000000811107211 */ /* 0x000fc800078808ff */
[----:B------:R-:W-:Y:S01]  /*18b0*/  LEA.HI.X.SX32 R17, R17, R7, 0x1, P4 ;  /* 0x0000000711117211 */ /* 0x000fe200020f0eff */
[----:B------:R-:W0:Y:S04]  /*18c0*/  LDS R12, [R31] ;  /* 0x000000001f0c7984 */ /* 0x000e280000000800 */
[----:B------:R-:W1:Y:S04]  /*18d0*/  LDS R13, [R32] ;  /* 0x00000000200d7984 */ /* 0x000e680000000800 */
[----:B------:R-:W2:Y:S04]  /*18e0*/  LDS R3, [R31+0x400] ;  /* 0x000400001f037984 */ /* 0x000ea80000000800 */
[----:B------:R-:W3:Y:S04]  /*18f0*/  LDS R4, [R32+0x400] ;  /* 0x0004000020047984 */ /* 0x000ee80000000800 */
[----:B------:R-:W4:Y:S04]  /*1900*/  LDS R5, [R31+0x800] ;  /* 0x000800001f057984 */ /* 0x000f280000000800 */
[----:B------:R-:W5:Y:S04]  /*1910*/  LDS R9, [R32+0x800] ;  /* 0x0008000020097984 */ /* 0x000f680000000800 */
[----:B------:R0:W4:Y:S04]  /*1920*/  LDS R10, [R31+0xc00] ;  /* 0x000c00001f0a7984 */ /* 0x0001280000000800 */
[----:B------:R-:W5:Y:S01]  /*1930*/  LDS R11, [R32+0xc00] ;  /* 0x000c0000200b7984 */ /* 0x000f620000000800 */
[----:B0-----:R-:W-:-:S03]  /*1940*/  IMAD R31, R23, c[0x0][0x198], RZ ;  /* 0x00006600171f7a24 */ /* 0x001fc600078e02ff */
[----:B------:R0:W-:Y:S01]  /*1950*/  @P2 STG.E.U16 [R20.64], R12 ;  /* 0x0000000c14002986 */ /* 0x0001e2000c101506 */
[C---:B------:R-:W-:Y:S01]  /*1960*/  ISETP.LT.AND P2, PT, R35.reuse, c[0x0][0x17c], !P0 ;  /* 0x00005f0023007a0c */ /* 0x040fe20004741270 */
[----:B------:R-:W-:Y:S02]  /*1970*/  IMAD R35, R35, c[0x0][0x198], RZ ;  /* 0x0000660023237a24 */ /* 0x000fe400078e02ff */
[----:B-1----:R1:W-:Y:S01]  /*1980*/  @P3 STG.E.U16 [R16.64], R13 ;  /* 0x0000000d10003986 */ /* 0x0023e2000c101506 */
[----:B------:R-:W-:Y:S02]  /*1990*/  ISETP.LT.AND P3, PT, R22, c[0x0][0x17c], !P0 ;  /* 0x00005f0016007a0c */ /* 0x000fe40004761270 */
[----:B------:R-:W-:-:S04]  /*19a0*/  LEA R18, P6, R35, R8, 0x1 ;  /* 0x0000000823127211 */ /* 0x000fc800078c08ff */
[-C--:B------:R-:W-:Y:S02]  /*19b0*/  LEA.HI.X.SX32 R19, R35, R7.reuse, 0x1, P6 ;  /* 0x0000000723137211 */ /* 0x080fe400030f0eff */
[-C--:B0-----:R-:W-:Y:S02]  /*19c0*/  LEA R20, P4, R24, R8.reuse, 0x1 ;  /* 0x0000000818147211 */ /* 0x081fe400078808ff */
[-C--:B------:R-:W-:Y:S01]  /*19d0*/  LEA R22, P6, R30, R8.reuse, 0x1 ;  /* 0x000000081e167211 */ /* 0x080fe200078c08ff */
[----:B--2---:R0:W-:Y:S01]  /*19e0*/  @P2 STG.E.U16 [R18.64], R3 ;  /* 0x0000000312002986 */ /* 0x0041e2000c101506 */
[-C--:B------:R-:W-:Y:S01]  /*19f0*/  LEA.HI.X.SX32 R21, R24, R7.reuse, 0x1, P4 ;  /* 0x0000000718157211 */ /* 0x080fe200020f0eff */
[----:B-1----:R-:W-:Y:S01]  /*1a00*/  IMAD R17, R25, c[0x0][0x198], RZ ;  /* 0x0000660019117a24 */ /* 0x002fe200078e02ff */
[----:B------:R-:W-:Y:S02]  /*1a10*/  ISETP.LT.AND P2, PT, R23, c[0x0][0x17c], !P0 ;  /* 0x00005f0017007a0c */ /* 0x000fe40004741270 */
[-C--:B------:R-:W-:Y:S01]  /*1a20*/  LEA.HI.X.SX32 R23, R30, R7.reuse, 0x1, P6 ;  /* 0x000000071e177211 */ /* 0x080fe200030f0eff */
[----:B---3--:R-:W-:Y:S01]  /*1a30*/  @P5 STG.E.U16 [R20.64], R4 ;  /* 0x0000000414005986 */ /* 0x008fe2000c101506 */
[-C--:B------:R-:W-:Y:S01]  /*1a40*/  LEA R24, P4, R31, R8.reuse, 0x1 ;  /* 0x000000081f187211 */ /* 0x080fe200078808ff */
[----:B------:R-:W-:Y:S01]  /*1a50*/  IMAD.MOV.U32 R30, RZ, RZ, c[0x0][0x198] ;  /* 0x00006600ff1e7624 */ /* 0x000fe200078e00ff */
[----:B------:R-:W-:Y:S01]  /*1a60*/  ISETP.LT.AND P5, PT, R25, c[0x0][0x17c], !P0 ;  /* 0x00005f0019007a0c */ /* 0x000fe200047a1270 */
[----:B----4-:R1:W-:Y:S01]  /*1a70*/  @P3 STG.E.U16 [R22.64], R5 ;  /* 0x0000000516003986 */ /* 0x0103e2000c101506 */
[C---:B------:R-:W-:Y:S01]  /*1a80*/  ISETP.LT.AND P3, PT, R28.reuse, c[0x0][0x17c], !P0 ;  /* 0x00005f001c007a0c */ /* 0x040fe20004761270 */
[----:B------:R-:W-:Y:S01]  /*1a90*/  IMAD R28, R28, c[0x0][0x198], RZ ;  /* 0x000066001c1c7a24 */ /* 0x000fe200078e02ff */
[----:B------:R-:W-:Y:S01]  /*1aa0*/  LEA.HI.X.SX32 R25, R31, R7, 0x1, P4 ;  /* 0x000000071f197211 */ /* 0x000fe200020f0eff */
[----:B------:R-:W-:Y:S01]  /*1ab0*/  IMAD R29, R30, 0x20, R29 ;  /* 0x000000201e1d7824 */ /* 0x000fe200078e021d */
[----:B------:R-:W-:-:S02]  /*1ac0*/  LEA R16, P4, R17, R8, 0x1 ;  /* 0x0000000811107211 */ /* 0x000fc400078808ff */
[-C--:B0-----:R-:W-:Y:S01]  /*1ad0*/  LEA R18, P6, R28, R8.reuse, 0x1 ;  /* 0x000000081c127211 */ /* 0x081fe200078c08ff */
[----:B-----5:R0:W-:Y:S01]  /*1ae0*/  @P2 STG.E.U16 [R24.64], R9 ;  /* 0x0000000918002986 */ /* 0x0201e2000c101506 */
[-C--:B------:R-:W-:Y:S02]  /*1af0*/  LEA.HI.X.SX32 R17, R17, R7.reuse, 0x1, P4 ;  /* 0x0000000711117211 */ /* 0x080fe400020f0eff */
[----:B------:R-:W-:Y:S01]  /*1b00*/  ISETP.LT.AND P4, PT, R15, c[0x0][0x17c], !P0 ;  /* 0x00005f000f007a0c */ /* 0x000fe20004781270 */
[----:B------:R-:W-:Y:S01]  /*1b10*/  IMAD R15, R30, 0x4, R29 ;  /* 0x000000041e0f7824 */ /* 0x000fe200078e021d */
[----:B------:R-:W-:Y:S01]  /*1b20*/  LEA.HI.X.SX32 R19, R28, R7, 0x1, P6 ;  /* 0x000000071c137211 */ /* 0x000fe200030f0eff */
[----:B------:R2:W-:Y:S01]  /*1b30*/  @P5 STG.E.U16 [R16.64], R10 ;  /* 0x0000000a10005986 */ /* 0x0005e2000c101506 */
[----:B------:R-:W-:Y:S02]  /*1b40*/  ISETP.LT.AND P6, PT, R27, c[0x0][0x17c], !P0 ;  /* 0x00005f001b007a0c */ /* 0x000fe400047c1270 */
[----:B------:R-:W-:Y:S01]  /*1b50*/  ISETP.LT.AND P2, PT, R26, c[0x0][0x17c], !P0 ;  /* 0x00005f001a007a0c */ /* 0x000fe20004741270 */
[----:B------:R3:W-:Y:S01]  /*1b60*/  @P3 STG.E.U16 [R18.64], R11 ;  /* 0x0000000b12003986 */ /* 0x0007e2000c101506 */
[-C--:B-1----:R-:W-:Y:S01]  /*1b70*/  LEA R22, P3, R15, R8.reuse, 0x1 ;  /* 0x000000080f167211 */ /* 0x082fe200078608ff */
[----:B0-----:R-:W-:Y:S01]  /*1b80*/  IMAD R24, R30, 0x4, R15 ;  /* 0x000000041e187824 */ /* 0x001fe200078e020f */
[----:B------:R-:W-:-:S02]  /*1b90*/  LEA R20, P5, R29, R8, 0x1 ;  /* 0x000000081d147211 */ /* 0x000fc400078a08ff */
[-C--:B------:R-:W-:Y:S01]  /*1ba0*/  LEA.HI.X.SX32 R23, R15, R7.reuse, 0x1, P3 ;  /* 0x000000070f177211 */ /* 0x080fe200018f0eff */
[----:B------:R-:W-:Y:S01]  /*1bb0*/  IMAD R15, R30, 0x4, R24 ;  /* 0x000000041e0f7824 */ /* 0x000fe200078e0218 */
[----:B------:R-:W-:Y:S02]  /*1bc0*/  LEA.HI.X.SX32 R21, R29, R7, 0x1, P5 ;  /* 0x000000071d157211 */ /* 0x000fe400028f0eff */
[----:B------:R-:W-:Y:S01]  /*1bd0*/  PRMT R3, R12, 0x7632, R3 ;  /* 0x000076320c037816 */ /* 0x000fe20000000003 */
[----:B--2---:R-:W-:Y:S01]  /*1be0*/  IMAD R17, R30, 0x4, R15 ;  /* 0x000000041e117824 */ /* 0x004fe200078e020f */
[----:B------:R-:W-:Y:S02]  /*1bf0*/  PRMT R13, R13, 0x7632, R13 ;  /* 0x000076320d0d7816 */ /* 0x000fe4000000000d */
[----:B------:R-:W-:Y:S01]  /*1c00*/  ISETP.LT.AND P5, PT, R14, c[0x0][0x17c], !P0 ;  /* 0x00005f000e007a0c */ /* 0x000fe200047a1270 */
[----:B------:R0:W-:Y:S01]  /*1c10*/  @P6 STG.E.U16 [R20.64], R3 ;  /* 0x0000000314006986 */ /* 0x0001e2000c101506 */
[----:B---3--:R-:W-:Y:S01]  /*1c20*/  IMAD R19, R30, 0x4, R17 ;  /* 0x000000041e137824 */ /* 0x008fe200078e0211 */
[----:B------:R-:W-:-:S02]  /*1c30*/  LEA R14, P3, R15, R8, 0x1 ;  /* 0x000000080f0e7211 */ /* 0x000fc400078608ff */
[----:B------:R1:W-:Y:S01]  /*1c40*/  @P2 STG.E.U16 [R22.64], R13 ;  /* 0x0000000d16002986 */ /* 0x0003e2000c101506 */
[-C--:B------:R-:W-:Y:S02]  /*1c50*/  LEA R12, P2, R24, R8.reuse, 0x1 ;  /* 0x00000008180c7211 */ /* 0x080fe400078408ff */
[----:B------:R-:W-:Y:S02]  /*1c60*/  LEA R16, P6, R17, R8, 0x1 ;  /* 0x0000000811107211 */ /* 0x000fe400078c08ff */
[-C--:B------:R-:W-:Y:S02]  /*1c70*/  LEA.HI.X.SX32 R15, R15, R7.reuse, 0x1, P3 ;  /* 0x000000070f0f7211 */ /* 0x080fe400018f0eff */
[----:B------:R-:W-:Y:S02]  /*1c80*/  ISETP.LT.AND P3, PT, R6, c[0x0][0x17c], !P0 ;  /* 0x00005f0006007a0c */ /* 0x000fe40004761270 */
[----:B------:R-:W-:Y:S02]  /*1c90*/  LEA.HI.X.SX32 R17, R17, R7, 0x1, P6 ;  /* 0x0000000711117211 */ /* 0x000fe400030f0eff */
[----:B0-----:R-:W-:-:S02]  /*1ca0*/  PRMT R3, R3, 0x7632, R3 ;  /* 0x0000763203037816 */ /* 0x001fc40000000003 */
[-C--:B-1----:R-:W-:Y:S01]  /*1cb0*/  LEA.HI.X.SX32 R13, R24, R7.reuse, 0x1, P2 ;  /* 0x00000007180d7211 */ /* 0x082fe200010f0eff */
[----:B------:R-:W-:Y:S01]  /*1cc0*/  IMAD R24, R30, 0x4, R19 ;  /* 0x000000041e187824 */ /* 0x000fe200078e0213 */
[CC--:B------:R-:W-:Y:S02]  /*1cd0*/  LEA R18, P2, R19.reuse, R8.reuse, 0x1 ;  /* 0x0000000813127211 */ /* 0x0c0fe400078408ff */
[----:B------:R-:W-:Y:S01]  /*1ce0*/  PRMT R4, R4, 0x7632, R4 ;  /* 0x0000763204047816 */ /* 0x000fe20000000004 */
[----:B------:R-:W-:Y:S01]  /*1cf0*/  IMAD R22, R30, 0x4, R24 ;  /* 0x000000041e167824 */ /* 0x000fe200078e0218 */
[----:B------:R-:W-:Y:S01]  /*1d00*/  LEA.HI.X.SX32 R19, R19, R7, 0x1, P2 ;  /* 0x0000000713137211 */ /* 0x000fe200010f0eff */
[----:B------:R0:W-:Y:S01]  /*1d10*/  @P5 STG.E.U16 [R12.64], R3 ;  /* 0x000000030c005986 */ /* 0x0001e2000c101506 */
[----:B------:R-:W-:Y:S02]  /*1d20*/  ISETP.LT.AND P2, PT, R0, c[0x0][0x17c], !P0 ;  /* 0x00005f0000007a0c */ /* 0x000fe40004741270 */
[----:B------:R-:W-:Y:S01]  /*1d30*/  LEA R20, P6, R24, R8, 0x1 ;  /* 0x0000000818147211 */ /* 0x000fe200078c08ff */
[----:B------:R0:W-:Y:S01]  /*1d40*/  @P4 STG.E.U16 [R14.64], R4 ;  /* 0x000000040e004986 */ /* 0x0001e2000c101506 */
[----:B------:R-:W-:-:S02]  /*1d50*/  ISETP.LT.AND P0, PT, R2, c[0x0][0x17c], !P0 ;  /* 0x00005f0002007a0c */ /* 0x000fc40004701270 */
[-C--:B------:R-:W-:Y:S02]  /*1d60*/  LEA.HI.X.SX32 R21, R24, R7.reuse, 0x1, P6 ;  /* 0x0000000718157211 */ /* 0x080fe400030f0eff */
[----:B------:R-:W-:Y:S02]  /*1d70*/  LEA R6, P6, R22, R8, 0x1 ;  /* 0x0000000816067211 */ /* 0x000fe400078c08ff */
[----:B------:R-:W-:Y:S02]  /*1d80*/  PRMT R8, R5, 0x7632, R8 ;  /* 0x0000763205087816 */ /* 0x000fe40000000008 */
[----:B------:R-:W-:Y:S02]  /*1d90*/  PRMT R9, R9, 0x7632, R9 ;  /* 0x0000763209097816 */ /* 0x000fe40000000009 */
[----:B------:R-:W-:Y:S01]  /*1da0*/  PRMT R10, R10, 0x7632, R10 ;  /* 0x000076320a0a7816 */ /* 0x000fe2000000000a */
[----:B------:R0:W-:Y:S01]  /*1db0*/  @P3 STG.E.U16 [R16.64], R8 ;  /* 0x0000000810003986 */ /* 0x0001e2000c101506 */
[----:B------:R-:W-:-:S03]  /*1dc0*/  LEA.HI.X.SX32 R7, R22, R7, 0x1, P6 ;  /* 0x0000000716077211 */ /* 0x000fc600030f0eff */
[----:B------:R0:W-:Y:S04]  /*1dd0*/  @P2 STG.E.U16 [R18.64], R9 ;  /* 0x0000000912002986 */ /* 0x0001e8000c101506 */
[----:B------:R0:W-:Y:S01]  /*1de0*/  @P1 STG.E.U16 [R20.64], R10 ;  /* 0x0000000a14001986 */ /* 0x0001e2000c101506 */
[----:B------:R-:W-:Y:S05]  /*1df0*/  @!P0 EXIT ;  /* 0x000000000000894d */ /* 0x000fea0003800000 */
[----:B0-----:R-:W-:-:S05]  /*1e00*/  PRMT R3, R11, 0x7632, R3 ;  /* 0x000076320b037816 */ /* 0x001fca0000000003 */
[----:B------:R-:W-:Y:S01]  /*1e10*/  STG.E.U16 [R6.64], R3 ;  /* 0x0000000306007986 */ /* 0x000fe2000c101506 */
[----:B------:R-:W-:Y:S05]  /*1e20*/  EXIT ;  /* 0x000000000000794d */ /* 0x000fea0003800000 */
.L_x_3:
[----:B------:R-:W-:-:S00]  /*1e30*/  BRA `(.L_x_3) ;  /* 0xfffffff000007947 */ /* 0x000fc0000383ffff */
[----:B------:R-:W-:-:S00]  /*1e40*/  NOP ;  /* 0x0000000000007918 */ /* 0x000fc00000000000 */
        /* <DEDUP_REMOVED lines=11> */
.L_x_4:


//--------------------- .nv.shared.matmul_kernel  --------------------------
	.section	.nv.shared.matmul_kernel,"aw",@nobits
	.sectionflags	@""
	.align	16
